def attn_fwd(
    Q,
    K,
    V,
    Out,
    Lse,
    sm_scale,
    stride_qz,
    stride_qh,
    stride_qm,
    stride_qk,
    stride_kz,
    stride_kh,
    stride_kn,
    stride_kk,
    stride_vz,
    stride_vh,
    stride_vn,
    stride_vk,
    stride_oz,
    stride_oh,
    stride_om,
    stride_ok,
    seqlen_q,
    seqlen_k,
    BLOCK_M: tl.constexpr,
    BLOCK_N: tl.constexpr,
    HEAD_DIM: tl.constexpr,
    CAUSAL: tl.constexpr,
):
    start_m = tl.program_id(0)
    off_hz = tl.program_id(1)
    q_off = off_hz * stride_qh
    k_off = off_hz * stride_kh
    v_off = off_hz * stride_vh
    offs_m = start_m * BLOCK_M + tl.arange(0, BLOCK_M)
    offs_d = tl.arange(0, HEAD_DIM)
    offs_n = tl.arange(0, BLOCK_N)
    q_ptrs = Q + q_off + offs_m[:, None] * stride_qm + offs_d[None, :] * stride_qk
    k_ptrs = K + k_off + offs_d[:, None] * stride_kk + offs_n[None, :] * stride_kn
    v_ptrs = V + v_off + offs_n[:, None] * stride_vn + offs_d[None, :] * stride_vk
    m_i = tl.full([BLOCK_M], float("-inf"), dtype=tl.float32)
    l_i = tl.zeros([BLOCK_M], dtype=tl.float32) + 1.0
    acc = tl.zeros([BLOCK_M, HEAD_DIM], dtype=tl.float32)
    q = tl.load(q_ptrs)
    acc, l_i, m_i = _attn_fwd_inner(
        acc,
        l_i,
        m_i,
        q,
        k_ptrs,
        v_ptrs,
        sm_scale,
        stride_kn,
        stride_vn,
        start_m,
        seqlen_k,
        BLOCK_M,
        BLOCK_N,
        HEAD_DIM,
        CAUSAL,
    )
    acc = acc / l_i[:, None]
    lse = m_i + tl.math.log2(l_i) / 1.4426950408889634
    o_ptrs = (
        Out
        + off_hz * stride_oh
        + offs_m[:, None] * stride_om
        + offs_d[None, :] * stride_ok
    )
    tl.store(o_ptrs, acc.to(Out.dtype.element_ty))
    tl.store(Lse + off_hz * seqlen_q + offs_m, lse)

# config = {"BLOCK_M": 128, "BLOCK_N": 64, "HEAD_DIM": 128, "arch": "sm_100", "causal": false, "dtype": "fp16", "num_stages": 2, "num_warps": 8}
# arch = sm_100


// ===== COMPILED SASS (sm_100a) =====

	.target	sm_100a

	.elftype	@"ET_EXEC"


//--------------------- .note.nv.tkinfo           --------------------------
	.section	.note.nv.tkinfo,"",@"SHT_NOTE"
	.sectionflags	@"SHF_NOTE_NV_TKINFO"
	.tkinfo
        /*0018*/ 	.word	0x00000081
        /*0030*/ 	.string	""
        /*0030*/ 	.string	"ptxas-blackwell"
        /*0030*/ 	.string	"Cuda compilation tools, release 12.9, V12.9.86"
        /*0030*/ 	.string	"Build cuda_12.9.r12.9/compiler.36037853_0"
        /*0030*/ 	.string	"-v  -suppress-debug-info  -lineinfo  -arch sm_100a "



//--------------------- .note.nv.cuver            --------------------------
	.section	.note.nv.cuver,"",@"SHT_NOTE"
	.sectionflags	@"SHF_NOTE_NV_CUVER"
        /*0018*/ 	.short	0x0001
        /*001a*/ 	.short	0x0064
        /*001c*/ 	.short	0x0001
        /*001e*/ 	.short	0x0000
        /*0020*/ 	.short	0x0001
        /*0022*/ 	.short	0x0000


//--------------------- .nv.info                  --------------------------
	.section	.nv.info,"",@"SHT_CUDA_INFO"
	.align	4


	//----- nvinfo : EIATTR_REGCOUNT
	.align		4
        /*0000*/ 	.byte	0x04, 0x2f
        /*0002*/ 	.short	(.L_5 - .L_4)
	.align		4
.L_4:
        /*0004*/ 	.word	index@(attn_fwd)
        /*0008*/ 	.word	0x000000ec


	//----- nvinfo : EIATTR_FRAME_SIZE
	.align		4
.L_5:
        /*000c*/ 	.byte	0x04, 0x11
        /*000e*/ 	.short	(.L_7 - .L_6)
	.align		4
.L_6:
        /*0010*/ 	.word	index@($__internal_2_$__cuda_sm10x_tcgen05_guardrail_trap_unallocated_columns_being_dealloced)
        /*0014*/ 	.word	0x00000000


	//----- nvinfo : EIATTR_FRAME_SIZE
	.align		4
.L_7:
        /*0018*/ 	.byte	0x04, 0x11
        /*001a*/ 	.short	(.L_9 - .L_8)
	.align		4
.L_8:
        /*001c*/ 	.word	index@($__internal_1_$__cuda_sm10x_tcgen05_guardrail_trap_phase_invalid_during_alloc)
        /*0020*/ 	.word	0x00000000


	//----- nvinfo : EIATTR_FRAME_SIZE
	.align		4
.L_9:
        /*0024*/ 	.byte	0x04, 0x11
        /*0026*/ 	.short	(.L_11 - .L_10)
	.align		4
.L_10:
        /*0028*/ 	.word	index@($__internal_0_$__cuda_sm10x_tcgen05_guardrail_trap_col_being_dealloced_not_returned_by_alloc)
        /*002c*/ 	.word	0x00000000


	//----- nvinfo : EIATTR_FRAME_SIZE
	.align		4
.L_11:
        /*0030*/ 	.byte	0x04, 0x11
        /*0032*/ 	.short	(.L_13 - .L_12)
	.align		4
.L_12:
        /*0034*/ 	.word	index@(attn_fwd)
        /*0038*/ 	.word	0x00000000


	//----- nvinfo : EIATTR_MIN_STACK_SIZE
	.align		4
.L_13:
        /*003c*/ 	.byte	0x04, 0x12
        /*003e*/ 	.short	(.L_15 - .L_14)
	.align		4
.L_14:
        /*0040*/ 	.word	index@(attn_fwd)
        /*0044*/ 	.word	0x00000000
.L_15:


//--------------------- .nv.info.attn_fwd         --------------------------
	.section	.nv.info.attn_fwd,"",@"SHT_CUDA_INFO"
	.sectionflags	@""
	.align	4


	//----- nvinfo : EIATTR_CUDA_API_VERSION
	.align		4
        /*0000*/ 	.byte	0x04, 0x37
        /*0002*/ 	.short	(.L_17 - .L_16)
.L_16:
        /*0004*/ 	.word	0x00000081


	//----- nvinfo : EIATTR_KPARAM_INFO
	.align		4
.L_17:
        /*0008*/ 	.byte	0x04, 0x17
        /*000a*/ 	.short	(.L_19 - .L_18)
.L_18:
        /*000c*/ 	.word	0x00000000
        /*0010*/ 	.short	0x0019
        /*0012*/ 	.short	0x0080
        /*0014*/ 	.byte	0x00, 0xf4, 0x21, 0x00


	//----- nvinfo : EIATTR_KPARAM_INFO
	.align		4
.L_19:
        /*0018*/ 	.byte	0x04, 0x17
        /*001a*/ 	.short	(.L_21 - .L_20)
.L_20:
        /*001c*/ 	.word	0x00000000
        /*0020*/ 	.short	0x0018
        /*0022*/ 	.short	0x0078
        /*0024*/ 	.byte	0x00, 0xf4, 0x21, 0x00


	//----- nvinfo : EIATTR_KPARAM_INFO
	.align		4
.L_21:
        /*0028*/ 	.byte	0x04, 0x17
        /*002a*/ 	.short	(.L_23 - .L_22)
.L_22:
        /*002c*/ 	.word	0x00000000
        /*0030*/ 	.short	0x0017
        /*0032*/ 	.short	0x0070
        /*0034*/ 	.byte	0x00, 0xf0, 0x11, 0x00


	//----- nvinfo : EIATTR_KPARAM_INFO
	.align		4
.L_23:
        /*0038*/ 	.byte	0x04, 0x17
        /*003a*/ 	.short	(.L_25 - .L_24)
.L_24:
        /*003c*/ 	.word	0x00000000
        /*0040*/ 	.short	0x0016
        /*0042*/ 	.short	0x006c
        /*0044*/ 	.byte	0x00, 0xf0, 0x11, 0x00


	//----- nvinfo : EIATTR_KPARAM_INFO
	.align		4
.L_25:
        /*0048*/ 	.byte	0x04, 0x17
        /*004a*/ 	.short	(.L_27 - .L_26)
.L_26:
        /*004c*/ 	.word	0x00000000
        /*0050*/ 	.short	0x0015
        /*0052*/ 	.short	0x0068
        /*0054*/ 	.byte	0x00, 0xf0, 0x11, 0x00


	//----- nvinfo : EIATTR_KPARAM_INFO
	.align		4
.L_27:
        /*0058*/ 	.byte	0x04, 0x17
        /*005a*/ 	.short	(.L_29 - .L_28)
.L_28:
        /*005c*/ 	.word	0x00000000
        /*0060*/ 	.short	0x0014
        /*0062*/ 	.short	0x0064
        /*0064*/ 	.byte	0x00, 0xf0, 0x11, 0x00


	//----- nvinfo : EIATTR_KPARAM_INFO
	.align		4
.L_29:
        /*0068*/ 	.byte	0x04, 0x17
        /*006a*/ 	.short	(.L_31 - .L_30)
.L_30:
        /*006c*/ 	.word	0x00000000
        /*0070*/ 	.short	0x0013
        /*0072*/ 	.short	0x0060
        /*0074*/ 	.byte	0x00, 0xf0, 0x11, 0x00


	//----- nvinfo : EIATTR_KPARAM_INFO
	.align		4
.L_31:
        /*0078*/ 	.byte	0x04, 0x17
        /*007a*/ 	.short	(.L_33 - .L_32)
.L_32:
        /*007c*/ 	.word	0x00000000
        /*0080*/ 	.short	0x0012
        /*0082*/ 	.short	0x005c
        /*0084*/ 	.byte	0x00, 0xf0, 0x11, 0x00


	//----- nvinfo : EIATTR_KPARAM_INFO
	.align		4
.L_33:
        /*0088*/ 	.byte	0x04, 0x17
        /*008a*/ 	.short	(.L_35 - .L_34)
.L_34:
        /*008c*/ 	.word	0x00000000
        /*0090*/ 	.short	0x0011
        /*0092*/ 	.short	0x0058
        /*0094*/ 	.byte	0x00, 0xf0, 0x11, 0x00


	//----- nvinfo : EIATTR_KPARAM_INFO
	.align		4
.L_35:
        /*0098*/ 	.byte	0x04, 0x17
        /*009a*/ 	.short	(.L_37 - .L_36)
.L_36:
        /*009c*/ 	.word	0x00000000
        /*00a0*/ 	.short	0x0010
        /*00a2*/ 	.short	0x0054
        /*00a4*/ 	.byte	0x00, 0xf0, 0x11, 0x00


	//----- nvinfo : EIATTR_KPARAM_INFO
	.align		4
.L_37:
        /*00a8*/ 	.byte	0x04, 0x17
        /*00aa*/ 	.short	(.L_39 - .L_38)
.L_38:
        /*00ac*/ 	.word	0x00000000
        /*00b0*/ 	.short	0x000f
        /*00b2*/ 	.short	0x0050
        /*00b4*/ 	.byte	0x00, 0xf0, 0x11, 0x00


	//----- nvinfo : EIATTR_KPARAM_INFO
	.align		4
.L_39:
        /*00b8*/ 	.byte	0x04, 0x17
        /*00ba*/ 	.short	(.L_41 - .L_40)
.L_40:
        /*00bc*/ 	.word	0x00000000
        /*00c0*/ 	.short	0x000e
        /*00c2*/ 	.short	0x004c
        /*00c4*/ 	.byte	0x00, 0xf0, 0x11, 0x00


	//----- nvinfo : EIATTR_KPARAM_INFO
	.align		4
.L_41:
        /*00c8*/ 	.byte	0x04, 0x17
        /*00ca*/ 	.short	(.L_43 - .L_42)
.L_42:
        /*00cc*/ 	.word	0x00000000
        /*00d0*/ 	.short	0x000d
        /*00d2*/ 	.short	0x0048
        /*00d4*/ 	.byte	0x00, 0xf0, 0x11, 0x00


	//----- nvinfo : EIATTR_KPARAM_INFO
	.align		4
.L_43:
        /*00d8*/ 	.byte	0x04, 0x17
        /*00da*/ 	.short	(.L_45 - .L_44)
.L_44:
        /*00dc*/ 	.word	0x00000000
        /*00e0*/ 	.short	0x000c
        /*00e2*/ 	.short	0x0044
        /*00e4*/ 	.byte	0x00, 0xf0, 0x11, 0x00


	//----- nvinfo : EIATTR_KPARAM_INFO
	.align		4
.L_45:
        /*00e8*/ 	.byte	0x04, 0x17
        /*00ea*/ 	.short	(.L_47 - .L_46)
.L_46:
        /*00ec*/ 	.word	0x00000000
        /*00f0*/ 	.short	0x000b
        /*00f2*/ 	.short	0x0040
        /*00f4*/ 	.byte	0x00, 0xf0, 0x11, 0x00


	//----- nvinfo : EIATTR_KPARAM_INFO
	.align		4
.L_47:
        /*00f8*/ 	.byte	0x04, 0x17
        /*00fa*/ 	.short	(.L_49 - .L_48)
.L_48:
        /*00fc*/ 	.word	0x00000000
        /*0100*/ 	.short	0x000a
        /*0102*/ 	.short	0x003c
        /*0104*/ 	.byte	0x00, 0xf0, 0x11, 0x00


	//----- nvinfo : EIATTR_KPARAM_INFO
	.align		4
.L_49:
        /*0108*/ 	.byte	0x04, 0x17
        /*010a*/ 	.short	(.L_51 - .L_50)
.L_50:
        /*010c*/ 	.word	0x00000000
        /*0110*/ 	.short	0x0009
        /*0112*/ 	.short	0x0038
        /*0114*/ 	.byte	0x00, 0xf0, 0x11, 0x00


	//----- nvinfo : EIATTR_KPARAM_INFO
	.align		4
.L_51:
        /*0118*/ 	.byte	0x04, 0x17
        /*011a*/ 	.short	(.L_53 - .L_52)
.L_52:
        /*011c*/ 	.word	0x00000000
        /*0120*/ 	.short	0x0008
        /*0122*/ 	.short	0x0034
        /*0124*/ 	.byte	0x00, 0xf0, 0x11, 0x00


	//----- nvinfo : EIATTR_KPARAM_INFO
	.align		4
.L_53:
        /*0128*/ 	.byte	0x04, 0x17
        /*012a*/ 	.short	(.L_55 - .L_54)
.L_54:
        /*012c*/ 	.word	0x00000000
        /*0130*/ 	.short	0x0007
        /*0132*/ 	.short	0x0030
        /*0134*/ 	.byte	0x00, 0xf0, 0x11, 0x00


	//----- nvinfo : EIATTR_KPARAM_INFO
	.align		4
.L_55:
        /*0138*/ 	.byte	0x04, 0x17
        /*013a*/ 	.short	(.L_57 - .L_56)
.L_56:
        /*013c*/ 	.word	0x00000000
        /*0140*/ 	.short	0x0006
        /*0142*/ 	.short	0x002c
        /*0144*/ 	.byte	0x00, 0xf0, 0x11, 0x00


	//----- nvinfo : EIATTR_KPARAM_INFO
	.align		4
.L_57:
        /*0148*/ 	.byte	0x04, 0x17
        /*014a*/ 	.short	(.L_59 - .L_58)
.L_58:
        /*014c*/ 	.word	0x00000000
        /*0150*/ 	.short	0x0005
        /*0152*/ 	.short	0x0028
        /*0154*/ 	.byte	0x00, 0xf0, 0x11, 0x00


	//----- nvinfo : EIATTR_KPARAM_INFO
	.align		4
.L_59:
        /*0158*/ 	.byte	0x04, 0x17
        /*015a*/ 	.short	(.L_61 - .L_60)
.L_60:
        /*015c*/ 	.word	0x00000000
        /*0160*/ 	.short	0x0004
        /*0162*/ 	.short	0x0020
        /*0164*/ 	.byte	0x00, 0xf4, 0x21, 0x00


	//----- nvinfo : EIATTR_KPARAM_INFO
	.align		4
.L_61:
        /*0168*/ 	.byte	0x04, 0x17
        /*016a*/ 	.short	(.L_63 - .L_62)
.L_62:
        /*016c*/ 	.word	0x00000000
        /*0170*/ 	.short	0x0003
        /*0172*/ 	.short	0x0018
        /*0174*/ 	.byte	0x00, 0xf4, 0x21, 0x00


	//----- nvinfo : EIATTR_KPARAM_INFO
	.align		4
.L_63:
        /*0178*/ 	.byte	0x04, 0x17
        /*017a*/ 	.short	(.L_65 - .L_64)
.L_64:
        /*017c*/ 	.word	0x00000000
        /*0180*/ 	.short	0x0002
        /*0182*/ 	.short	0x0010
        /*0184*/ 	.byte	0x00, 0xf4, 0x21, 0x00


	//----- nvinfo : EIATTR_KPARAM_INFO
	.align		4
.L_65:
        /*0188*/ 	.byte	0x04, 0x17
        /*018a*/ 	.short	(.L_67 - .L_66)
.L_66:
        /*018c*/ 	.word	0x00000000
        /*0190*/ 	.short	0x0001
        /*0192*/ 	.short	0x0008
        /*0194*/ 	.byte	0x00, 0xf4, 0x21, 0x00


	//----- nvinfo : EIATTR_KPARAM_INFO
	.align		4
.L_67:
        /*0198*/ 	.byte	0x04, 0x17
        /*019a*/ 	.short	(.L_69 - .L_68)
.L_68:
        /*019c*/ 	.word	0x00000000
        /*01a0*/ 	.short	0x0000
        /*01a2*/ 	.short	0x0000
        /*01a4*/ 	.byte	0x00, 0xf4, 0x21, 0x00


	//----- nvinfo : EIATTR_AT_ENTRY_FRAGMENTS
	.align		4
.L_69:
        /*01a8*/ 	.byte	0x04, 0x4f
        /*01aa*/ 	.short	(.L_71 - .L_70)


	//   ....[0]....
.L_70:
        /*01ac*/ 	.word	0x00000004


	//----- nvinfo : EIATTR_RESERVED_SMEM_USED
	.align		4
.L_71:
        /*01b0*/ 	.byte	0x01, 0x41
	.zero		2


	//----- nvinfo : EIATTR_SPARSE_MMA_MASK
	.align		4
        /*01b4*/ 	.byte	0x03, 0x50
        /*01b6*/ 	.short	0x0000


	//----- nvinfo : EIATTR_TCGEN05_1CTA_USED
	.align		4
        /*01b8*/ 	.byte	0x01, 0x51
	.zero		2


	//----- nvinfo : EIATTR_MAXREG_COUNT
	.align		4
        /*01bc*/ 	.byte	0x03, 0x1b
        /*01be*/ 	.short	0x00ff


	//----- nvinfo : EIATTR_NUM_BARRIERS
	.align		4
        /*01c0*/ 	.byte	0x02, 0x4c
        /*01c2*/ 	.byte	0x01
	.zero		1


	//----- nvinfo : EIATTR_INT_WARP_WIDE_INSTR_OFFSETS
	.align		4
        /*01c4*/ 	.byte	0x04, 0x31
        /*01c6*/ 	.short	(.L_73 - .L_72)


	//   ....[0]....
.L_72:
        /*01c8*/ 	.word	0x00002350


	//   ....[1]....
        /*01cc*/ 	.word	0x00002360


	//   ....[2]....
        /*01d0*/ 	.word	0x00002750


	//   ....[3]....
        /*01d4*/ 	.word	0x000027d0


	//   ....[4]....
        /*01d8*/ 	.word	0x00005870


	//   ....[5]....
        /*01dc*/ 	.word	0x00009f20


	//   ....[6]....
        /*01e0*/ 	.word	0x00009f70


	//----- nvinfo : EIATTR_COOP_GROUP_MASK_REGIDS
	.align		4
.L_73:
        /*01e4*/ 	.byte	0x04, 0x29
        /*01e6*/ 	.short	(.L_75 - .L_74)


	//   ....[0]....
.L_74:
        /*01e8*/ 	.word	0xffffffff


	//   ....[1]....
        /*01ec*/ 	.word	0xffffffff


	//   ....[2]....
        /*01f0*/ 	.word	0xffffffff


	//   ....[3]....
        /*01f4*/ 	.word	0xffffffff


	//   ....[4]....
        /*01f8*/ 	.word	0xffffffff


	//   ....[5]....
        /*01fc*/ 	.word	0xffffffff


	//   ....[6]....
        /*0200*/ 	.word	0xffffffff


	//   ....[7]....
        /*0204*/ 	.word	0xffffffff


	//----- nvinfo : EIATTR_COOP_GROUP_INSTR_OFFSETS
	.align		4
.L_75:
        /*0208*/ 	.byte	0x04, 0x28
        /*020a*/ 	.short	(.L_77 - .L_76)


	//   ....[0]....
.L_76:
        /*020c*/ 	.word	0x00000050


	//   ....[1]....
        /*0210*/ 	.word	0x00000310


	//   ....[2]....
        /*0214*/ 	.word	0x00003810


	//   ....[3]....
        /*0218*/ 	.word	0x000049e0


	//   ....[4]....
        /*021c*/ 	.word	0x00006040


	//   ....[5]....
        /*0220*/ 	.word	0x000068d0


	//   ....[6]....
        /*0224*/ 	.word	0x00009db0


	//   ....[7]....
        /*0228*/ 	.word	0x0000a020


	//----- nvinfo : EIATTR_VRC_CTA_INIT_COUNT
	.align		4
.L_77:
        /*022c*/ 	.byte	0x02, 0x4a
        /*022e*/ 	.byte	0x80
	.zero		1


	//----- nvinfo : EIATTR_MBARRIER_INSTR_OFFSETS
	.align		4
        /*0230*/ 	.byte	0x04, 0x39
        /*0232*/ 	.short	(.L_79 - .L_78)


	//   ....[0]....
.L_78:
        /*0234*/ 	.word	0x000024c0
        /*0238*/ 	.word	0x000000ff
        /*023c*/ 	.word	0x00000000
        /*0240*/ 	.short	0x0100
        /*0242*/ 	.byte	0x0c
	.zero		1


	//   ....[1]....
        /*0244*/ 	.word	0x000027c0
        /*0248*/ 	.word	0x000000ff
        /*024c*/ 	.word	0x00014008
        /*0250*/ 	.short	0x0100
        /*0252*/ 	.byte	0x09
	.zero		1


	//   ....[2]....
        /*0254*/ 	.word	0x00002a30
        /*0258*/ 	.word	0x000000ff
        /*025c*/ 	.word	0x0000c000
        /*0260*/ 	.short	0x0100
        /*0262*/ 	.byte	0x09
	.zero		1


	//   ....[3]....
        /*0264*/ 	.word	0x00002de0
        /*0268*/ 	.word	0x000000ff
        /*026c*/ 	.word	0x0000c000
        /*0270*/ 	.short	0x010a
        /*0272*/ 	.byte	0x09
	.zero		1


	//   ....[4]....
        /*0274*/ 	.word	0x00002f60
        /*0278*/ 	.word	0x000000ff
        /*027c*/ 	.word	0x0000c000
        /*0280*/ 	.short	0x0108
        /*0282*/ 	.byte	0x09
	.zero		1


	//   ....[5]....
        /*0284*/ 	.word	0x00005ab0
        /*0288*/ 	.word	0x000000ff
        /*028c*/ 	.word	0x00014010
        /*0290*/ 	.short	0x0100
        /*0292*/ 	.byte	0x09
	.zero		1


	//   ....[6]....
        /*0294*/ 	.word	0x00005cb0
        /*0298*/ 	.word	0x000000ff
        /*029c*/ 	.word	0x00014010
        /*02a0*/ 	.short	0x010a
        /*02a2*/ 	.byte	0x09
	.zero		1


	//   ....[7]....
        /*02a4*/ 	.word	0x00005d20
        /*02a8*/ 	.word	0x000000ff
        /*02ac*/ 	.word	0x00014010
        /*02b0*/ 	.short	0x0108
        /*02b2*/ 	.byte	0x09
	.zero		1


	//   ....[8]....
        /*02b4*/ 	.word	0x00006810
        /*02b8*/ 	.word	0x000000ff
        /*02bc*/ 	.word	0x00000000
        /*02c0*/ 	.short	0x010a
        /*02c2*/ 	.byte	0x0c
	.zero		1


	//   ....[9]....
        /*02c4*/ 	.word	0x00007760
        /*02c8*/ 	.word	0x000000ff
        /*02cc*/ 	.word	0x00000000
        /*02d0*/ 	.short	0x010a
        /*02d2*/ 	.byte	0x0c
	.zero		1


	//   ....[10]....
        /*02d4*/ 	.word	0x000077e0
        /*02d8*/ 	.word	0x000000ff
        /*02dc*/ 	.word	0x00014000
        /*02e0*/ 	.short	0x0108
        /*02e2*/ 	.byte	0x09
	.zero		1


	//   ....[11]....
        /*02e4*/ 	.word	0x00007870
        /*02e8*/ 	.word	0x000000ff
        /*02ec*/ 	.word	0x00014008
        /*02f0*/ 	.short	0x0108
        /*02f2*/ 	.byte	0x09
	.zero		1


	//   ....[12]....
        /*02f4*/ 	.word	0x0000a040
        /*02f8*/ 	.word	0x000000ff
        /*02fc*/ 	.word	0x0000c000
        /*0300*/ 	.short	0x010a
        /*0302*/ 	.byte	0x09
	.zero		1


	//   ....[13]....
        /*0304*/ 	.word	0x0000a070
        /*0308*/ 	.word	0x000000ff
        /*030c*/ 	.word	0x00014010
        /*0310*/ 	.short	0x010a
        /*0312*/ 	.byte	0x09
	.zero		1


	//   ....[14]....
        /*0314*/ 	.word	0x0000a0a0
        /*0318*/ 	.word	0x000000ff
        /*031c*/ 	.word	0x00000000
        /*0320*/ 	.short	0x010a
        /*0322*/ 	.byte	0x0c
	.zero		1


	//   ....[15]....
        /*0324*/ 	.word	0x0000a0d0
        /*0328*/ 	.word	0x000000ff
        /*032c*/ 	.word	0x00000000
        /*0330*/ 	.short	0x010a
        /*0332*/ 	.byte	0x0c
	.zero		1


	//----- nvinfo : EIATTR_NUM_MBARRIERS
	.align		4
.L_79:
        /*0334*/ 	.byte	0x03, 0x38
        /*0336*/ 	.short	0xffff


	//----- nvinfo : EIATTR_EXIT_INSTR_OFFSETS
	.align		4
        /*0338*/ 	.byte	0x04, 0x1c
        /*033a*/ 	.short	(.L_81 - .L_80)


	//   ....[0]....
.L_80:
        /*033c*/ 	.word	0x0000a030


	//----- nvinfo : EIATTR_REQNTID
	.align		4
.L_81:
        /*0340*/ 	.byte	0x04, 0x10
        /*0342*/ 	.short	(.L_83 - .L_82)
.L_82:
        /*0344*/ 	.word	0x00000100
        /*0348*/ 	.word	0x00000001
        /*034c*/ 	.word	0x00000001


	//----- nvinfo : EIATTR_CRS_STACK_SIZE
	.align		4
.L_83:
        /*0350*/ 	.byte	0x04, 0x1e
        /*0352*/ 	.short	(.L_85 - .L_84)
.L_84:
        /*0354*/ 	.word	0x00000000


	//----- nvinfo : EIATTR_CBANK_PARAM_SIZE
	.align		4
.L_85:
        /*0358*/ 	.byte	0x03, 0x19
        /*035a*/ 	.short	0x0088


	//----- nvinfo : EIATTR_PARAM_CBANK
	.align		4
        /*035c*/ 	.byte	0x04, 0x0a
        /*035e*/ 	.short	(.L_87 - .L_86)
	.align		4
.L_86:
        /*0360*/ 	.word	index@(.nv.constant0.attn_fwd)
        /*0364*/ 	.short	0x0380
        /*0366*/ 	.short	0x0088


	//----- nvinfo : EIATTR_SW_WAR
	.align		4
.L_87:
        /*0368*/ 	.byte	0x04, 0x36
        /*036a*/ 	.short	(.L_89 - .L_88)
.L_88:
        /*036c*/ 	.word	0x00000008
.L_89:


//--------------------- .nv.compat                --------------------------
	.section	.nv.compat,"",@"SHT_CUDA_COMPAT_INFO"
	.align	4
        /*0000*/ 	.byte	0x02, 0x02, 0x02, 0x00, 0x02, 0x05, 0x05, 0x00, 0x02, 0x03, 0x00, 0x00, 0x02, 0x06, 0x01, 0x00


//--------------------- .nv.callgraph             --------------------------
	.section	.nv.callgraph,"",@"SHT_CUDA_CALLGRAPH"
	.align	4
	.sectionentsize	8
	.align		4
        /*0000*/ 	.word	0x00000000
	.align		4
        /*0004*/ 	.word	0xffffffff
	.align		4
        /*0008*/ 	.word	0x00000000
	.align		4
        /*000c*/ 	.word	0xfffffffe
	.align		4
        /*0010*/ 	.word	0x00000000
	.align		4
        /*0014*/ 	.word	0xfffffffd
	.align		4
        /*0018*/ 	.word	0x00000000
	.align		4
        /*001c*/ 	.word	0xfffffffc


//--------------------- .nv.constant4             --------------------------
	.section	.nv.constant4,"a",@progbits
	.align	8
	.align		8
.nv.constant4:
        /*0000*/ 	.dword	_$_str


//--------------------- .text.attn_fwd            --------------------------
	.section	.text.attn_fwd,"ax",@progbits
	.align	128
        .global         attn_fwd
        .type           attn_fwd,@function
        .size           attn_fwd,(.L_x_28 - attn_fwd)
        .other          attn_fwd,@"STO_CUDA_ENTRY STV_DEFAULT"
attn_fwd:
.text.attn_fwd:
[----:B------:R-:W0:Y:S01]  /*0000*/  LDC R1, c[0x0][0x37c] ;  /* 0x0000df00ff017b82 */ /* 0x000e220000000800 */
[----:B------:R-:W1:Y:S02]  /*0010*/  S2R R2, SR_TID.X ;  /* 0x0000000000027919 */ /* 0x000e640000002100 */
[----:B-1----:R-:W-:-:S13]  /*0020*/  ISETP.GE.U32.AND P0, PT, R2, 0x20, PT ;  /* 0x000000200200780c */ /* 0x002fda0003f06070 */
[----:B------:R-:W-:Y:S05]  /*0030*/  @P0 BRA `(.L_x_0) ;  /* 0x0000000000b80947 */ /* 0x000fea0003800000 */
[----:B------:R-:W1:Y:S01]  /*0040*/  S2UR UR6, SR_CgaCtaId ;  /* 0x00000000000679c3 */ /* 0x000e620000008800 */
[----:B------:R-:W-:Y:S01]  /*0050*/  NOP ;  /* 0x0000000000007918 */ /* 0x000fe20000000000 */
[----:B------:R-:W-:Y:S02]  /*0060*/  UMOV UR4, 0x40 ;  /* 0x0000004000047882 */ /* 0x000fe40000000000 */
[----:B-1----:R-:W-:-:S09]  /*0070*/  ULEA UR4, UR6, UR4, 0x18 ;  /* 0x0000000406047291 */ /* 0x002fd2000f8ec0ff */
[----:B------:R-:W1:Y:S01]  /*0080*/  LDS.U8 R0, [UR4] ;  /* 0x00000004ff007984 */ /* 0x000e620008000000 */
[----:B------:R-:W-:Y:S02]  /*0090*/  UMOV UR4, 0x400 ;  /* 0x0000040000047882 */ /* 0x000fe40000000000 */
[----:B------:R-:W-:Y:S01]  /*00a0*/  ULEA UR4, UR6, UR4, 0x18 ;  /* 0x0000000406047291 */ /* 0x000fe2000f8ec0ff */
[----:B-1----:R-:W-:-:S13]  /*00b0*/  ISETP.NE.AND P1, PT, R0, RZ, PT ;  /* 0x000000ff0000720c */ /* 0x002fda0003f25270 */
[----:B------:R-:W-:Y:S05]  /*00c0*/  @P1 BRA `(.L_x_1) ;  /* 0x00000000007c1947 */ /* 0x000fea0003800000 */
[----:B------:R-:W-:-:S13]  /*00d0*/  ELECT P1, URZ, PT ;  /* 0x0000000000ff782f */ /* 0x000fda0003820000 */
[----:B------:R-:W-:Y:S05]  /*00e0*/  @!P1 BRA `(.L_x_2) ;  /* 0x0000000000849947 */ /* 0x000fea0003800000 */
[----:B------:R-:W-:Y:S01]  /*00f0*/  UMOV UR5, 0x8 ;  /* 0x0000000800057882 */ /* 0x000fe20000000000 */
[----:B------:R-:W-:Y:S02]  /*0100*/  HFMA2 R5, -RZ, RZ, 0, 5.9604644775390625e-08 ;  /* 0x00000001ff057431 */ /* 0x000fe400000001ff */
[----:B------:R-:W-:Y:S02]  /*0110*/  IMAD.MOV.U32 R3, RZ, RZ, 0xff ;  /* 0x000000ffff037424 */ /* 0x000fe400078e00ff */
[----:B------:R-:W-:Y:S04]  /*0120*/  DEPBAR.LE SB1, 0x36 ;  /* 0x00009d800000791a */ /* 0x000fe80000000000 */
[----:B------:R-:W1:Y:S02]  /*0130*/  UTCATOMSWS.FIND_AND_SET.ALIGN UP0, UR5, UR5 ;  /* 0x00000005000575e3 */ /* 0x000e640008000800 */
[----:B-1----:R-:W-:-:S04]  /*0140*/  PLOP3.LUT P1, PT, PT, PT, UP0, 0x80, 0x8 ;  /* 0x000000000008781c */ /* 0x002fc80003f2f008 */
[----:B------:R-:W-:-:S04]  /*0150*/  SEL R0, RZ, 0xffffffff, !P1 ;  /* 0xffffffffff007807 */ /* 0x000fc80004800000 */
[----:B------:R-:W-:Y:S02]  /*0160*/  ISETP.NE.AND P1, PT, R0, RZ, PT ;  /* 0x000000ff0000720c */ /* 0x000fe40003f25270 */
[----:B------:R-:W-:-:S11]  /*0170*/  MOV R0, UR5 ;  /* 0x0000000500007c02 */ /* 0x000fd60008000f00 */
[----:B------:R-:W-:Y:S05]  /*0180*/  @P1 BRA `(.L_x_3) ;  /* 0x0000000000241947 */ /* 0x000fea0003800000 */
.L_x_4:
[----:B------:R-:W-:Y:S05]  /*0190*/  NANOSLEEP 0x64 ;  /* 0x000000640000795d */ /* 0x000fea0003800000 */
[----:B------:R-:W-:-:S05]  /*01a0*/  UMOV UR5, 0x8 ;  /* 0x0000000800057882 */ /* 0x000fca0000000000 */
[----:B------:R-:W-:Y:S04]  /*01b0*/  DEPBAR.LE SB1, 0x36 ;  /* 0x00009d800000791a */ /* 0x000fe80000000000 */
[----:B------:R-:W1:Y:S02]  /*01c0*/  UTCATOMSWS.FIND_AND_SET.ALIGN UP0, UR5, UR5 ;  /* 0x00000005000575e3 */ /* 0x000e640008000800 */
[----:B-1----:R-:W-:-:S04]  /*01d0*/  PLOP3.LUT P1, PT, PT, PT, UP0, 0x80, 0x8 ;  /* 0x000000000008781c */ /* 0x002fc80003f2f008 */
[----:B------:R-:W-:-:S04]  /*01e0*/  SEL R0, RZ, 0xffffffff, !P1 ;  /* 0xffffffffff007807 */ /* 0x000fc80004800000 */
[----:B------:R-:W-:Y:S01]  /*01f0*/  ISETP.NE.AND P1, PT, R0, RZ, PT ;  /* 0x000000ff0000720c */ /* 0x000fe20003f25270 */
[----:B------:R-:W-:-:S12]  /*0200*/  IMAD.U32 R0, RZ, RZ, UR5 ;  /* 0x00000005ff007e24 */ /* 0x000fd8000f8e00ff */
[----:B------:R-:W-:Y:S05]  /*0210*/  @!P1 BRA `(.L_x_4) ;  /* 0xfffffffc00dc9947 */ /* 0x000fea000383ffff */
.L_x_3:
[C---:B------:R-:W-:Y:S01]  /*0220*/  IADD3 R4, PT, PT, R0.reuse, 0x10, RZ ;  /* 0x0000001000047810 */ /* 0x040fe20007ffe0ff */
[----:B------:R-:W-:Y:S01]  /*0230*/  UMOV UR5, 0x50 ;  /* 0x0000005000057882 */ /* 0x000fe20000000000 */
[----:B------:R-:W-:Y:S01]  /*0240*/  SHF.L.U32 R3, R3, R0, RZ ;  /* 0x0000000003037219 */ /* 0x000fe200000006ff */
[----:B------:R-:W-:Y:S01]  /*0250*/  ULEA UR5, UR6, UR5, 0x18 ;  /* 0x0000000506057291 */ /* 0x000fe2000f8ec0ff */
[----:B------:R-:W-:Y:S01]  /*0260*/  SHF.L.U32 R4, R5, R4, RZ ;  /* 0x0000000405047219 */ /* 0x000fe200000006ff */
[----:B------:R-:W-:-:S03]  /*0270*/  IMAD.SHL.U32 R0, R0, 0x20, RZ ;  /* 0x0000002000007824 */ /* 0x000fc600078e00ff */
[----:B------:R-:W-:-:S05]  /*0280*/  LOP3.LUT R3, R4, R3, RZ, 0xfc, !PT ;  /* 0x0000000304037212 */ /* 0x000fca00078efcff */
[----:B------:R1:W-:Y:S04]  /*0290*/  ATOMS.OR RZ, [UR5], R3 ;  /* 0x00000003ffff798c */ /* 0x0003e8000b000005 */
[----:B------:R1:W-:Y:S01]  /*02a0*/  STS [UR4], R0 ;  /* 0x00000000ff007988 */ /* 0x0003e20008000804 */
[----:B------:R-:W-:Y:S05]  /*02b0*/  BRA `(.L_x_2) ;  /* 0x0000000000107947 */ /* 0x000fea0003800000 */
.L_x_1:
[----:B------:R-:W-:Y:S02]  /*02c0*/  MOV R0, 0xffffffff ;  /* 0xffffffff00007802 */ /* 0x000fe40000000f00 */
[----:B------:R-:W-:-:S03]  /*02d0*/  MOV R4, 0x300 ;  /* 0x0000030000047802 */ /* 0x000fc60000000f00 */
[----:B------:R1:W-:Y:S04]  /*02e0*/  STS [UR4], R0 ;  /* 0x00000000ff007988 */ /* 0x0003e80008000804 */
[----:B01----:R-:W-:Y:S05]  /*02f0*/  CALL.REL.NOINC `($__internal_1_$__cuda_sm10x_tcgen05_guardrail_trap_phase_invalid_during_alloc) ;  /* 0x0000009c008c7944 */ /* 0x003fea0003c00000 */
.L_x_2:
[----:B------:R-:W-:Y:S05]  /*0300*/  WARPSYNC.ALL ;  /* 0x0000000000007948 */ /* 0x000fea0003800000 */
[----:B------:R-:W-:Y:S01]  /*0310*/  NOP ;  /* 0x0000000000007918 */ /* 0x000fe20000000000 */
.L_x_0:
[----:B-1----:R-:W1:Y:S01]  /*0320*/  S2R R3, SR_CTAID.X ;  /* 0x0000000000037919 */ /* 0x002e620000002500 */
[----:B------:R-:W2:Y:S01]  /*0330*/  S2UR UR8, SR_CTAID.Y ;  /* 0x00000000000879c3 */ /* 0x000ea20000002600 */
[----:B------:R-:W2:Y:S01]  /*0340*/  LDCU.64 UR4, c[0x0][0x3b0] ;  /* 0x00007600ff0477ac */ /* 0x000ea20008000a00 */
[----:B------:R-:W-:Y:S02]  /*0350*/  LOP3.LUT R22, R2, 0x7f, RZ, 0xc0, !PT ;  /* 0x0000007f02167812 */ /* 0x000fe400078ec0ff */
[----:B------:R-:W-:Y:S01]  /*0360*/  SHF.R.U32.HI R36, RZ, 0x7, R2 ;  /* 0x00000007ff247819 */ /* 0x000fe20000011602 */
[----:B------:R-:W-:Y:S01]  /*0370*/  UMOV UR9, 0x400 ;  /* 0x0000040000097882 */ /* 0x000fe20000000000 */
[----:B------:R-:W3:Y:S02]  /*0380*/  LDCU.64 UR16, c[0x0][0x358] ;  /* 0x00006b00ff1077ac */ /* 0x000ee40008000a00 */
[----:B------:R-:W4:Y:S01]  /*0390*/  LDC.64 R4, c[0x0][0x380] ;  /* 0x0000e000ff047b82 */ /* 0x000f220000000a00 */
[----:B------:R-:W-:-:S07]  /*03a0*/  SGXT.U32 R36, R36, 0x1 ;  /* 0x000000012424781a */ /* 0x000fce0000000000 */
[----:B------:R-:W0:Y:S08]  /*03b0*/  LDC R39, c[0x0][0x3b8] ;  /* 0x0000ee00ff277b82 */ /* 0x000e300000000800 */
[----:B------:R-:W0:Y:S01]  /*03c0*/  S2UR UR6, SR_CgaCtaId ;  /* 0x00000000000679c3 */ /* 0x000e220000008800 */
[----:B--2---:R-:W-:-:S04]  /*03d0*/  UIMAD UR4, UR8, UR4, URZ ;  /* 0x00000004080472a4 */ /* 0x004fc8000f8e02ff */
[----:B------:R-:W-:Y:S01]  /*03e0*/  USHF.L.U32 UR7, UR4, 0x1, URZ ;  /* 0x0000000104077899 */ /* 0x000fe200080006ff */
[----:B-1----:R-:W-:Y:S02]  /*03f0*/  IMAD R68, R3, 0x80, R22 ;  /* 0x0000008003447824 */ /* 0x002fe400078e0216 */
[----:B------:R-:W1:Y:S02]  /*0400*/  LDC.64 R100, c[0x0][0x3c0] ;  /* 0x0000f000ff647b82 */ /* 0x000e640000000a00 */
[----:B------:R-:W-:Y:S01]  /*0410*/  IMAD R0, R68, UR5, RZ ;  /* 0x0000000544007c24 */ /* 0x000fe2000f8e02ff */
[----:B------:R-:W-:-:S04]  /*0420*/  UIMAD.WIDE UR4, UR4, 0x2, URZ ;  /* 0x00000002040478a5 */ /* 0x000fc8000f8e02ff */
[C---:B------:R-:W-:Y:S01]  /*0430*/  SHF.L.U32 R35, R0.reuse, 0x1, RZ ;  /* 0x0000000100237819 */ /* 0x040fe200000006ff */
[----:B------:R-:W-:Y:S01]  /*0440*/  IMAD.HI R0, R0, 0x2, RZ ;  /* 0x0000000200007827 */ /* 0x000fe200078e02ff */
[----:B------:R-:W2:Y:S08]  /*0450*/  LDC.64 R106, c[0x0][0x388] ;  /* 0x0000e200ff6a7b82 */ /* 0x000eb00000000a00 */
[----:B------:R-:W-:Y:S01]  /*0460*/  BAR.SYNC.DEFER_BLOCKING 0x0 ;  /* 0x0000000000007b1d */ /* 0x000fe20000010000 */
[----:B----4-:R-:W-:Y:S01]  /*0470*/  IADD3 R35, P1, P2, R35, UR7, R4 ;  /* 0x0000000723237c10 */ /* 0x010fe2000fa3e004 */
[----:B0-----:R-:W-:-:S03]  /*0480*/  IMAD R4, R36, R39, RZ ;  /* 0x0000002724047224 */ /* 0x001fc600078e02ff */
[----:B------:R-:W-:Y:S01]  /*0490*/  IADD3.X R37, PT, PT, R0, UR5, R5, P1, P2 ;  /* 0x0000000500257c10 */ /* 0x000fe20008fe4405 */
[C---:B------:R-:W-:Y:S01]  /*04a0*/  IMAD R0, R39.reuse, 0x2, R4 ;  /* 0x0000000227007824 */ /* 0x040fe200078e0204 */
[----:B------:R-:W-:Y:S01]  /*04b0*/  ULEA UR9, UR6, UR9, 0x18 ;  /* 0x0000000906097291 */ /* 0x000fe2000f8ec0ff */
[C---:B------:R-:W-:Y:S01]  /*04c0*/  LEA R6, P1, R4.reuse, R35, 0x1 ;  /* 0x0000002304067211 */ /* 0x040fe200078208ff */
[----:B------:R-:W0:Y:S02]  /*04d0*/  LDCU UR4, c[0x0][0x3c8] ;  /* 0x00007900ff0477ac */ /* 0x000e240008000800 */
[C---:B------:R-:W-:Y:S02]  /*04e0*/  LEA R12, R39.reuse, R0, 0x1 ;  /* 0x00000000270c7211 */ /* 0x040fe400078e08ff */
[----:B------:R-:W-:Y:S02]  /*04f0*/  LEA.HI.X.SX32 R7, R4, R37, 0x1, P1 ;  /* 0x0000002504077211 */ /* 0x000fe400008f0eff */
[-C--:B------:R-:W-:Y:S01]  /*0500*/  LEA R10, P1, R12, R35.reuse, 0x1 ;  /* 0x000000230c0a7211 */ /* 0x080fe200078208ff */
[----:B------:R-:W-:Y:S01]  /*0510*/  IMAD R4, R39, 0x2, R12 ;  /* 0x0000000227047824 */ /* 0x000fe200078e020c */
[----:B------:R-:W-:-:S04]  /*0520*/  LEA R8, P2, R0, R35, 0x1 ;  /* 0x0000002300087211 */ /* 0x000fc800078408ff */
[----:B------:R-:W-:Y:S01]  /*0530*/  LEA R16, R39, R4, 0x1 ;  /* 0x0000000427107211 */ /* 0x000fe200078e08ff */
[----:B------:R-:W4:Y:S01]  /*0540*/  LDS R61, [UR9] ;  /* 0x00000009ff3d7984 */ /* 0x000f220008000800 */
[----:B------:R-:W-:-:S03]  /*0550*/  LEA.HI.X.SX32 R11, R12, R37, 0x1, P1 ;  /* 0x000000250c0b7211 */ /* 0x000fc600008f0eff */
[----:B------:R-:W-:Y:S01]  /*0560*/  IMAD R18, R39, 0x2, R16 ;  /* 0x0000000227127824 */ /* 0x000fe200078e0210 */
[----:B------:R-:W-:Y:S01]  /*0570*/  BAR.SYNC.DEFER_BLOCKING 0x0 ;  /* 0x0000000000007b1d */ /* 0x000fe20000010000 */
[----:B------:R-:W-:-:S03]  /*0580*/  LEA R12, P1, R4, R35, 0x1 ;  /* 0x00000023040c7211 */ /* 0x000fc600078208ff */
[C---:B------:R-:W-:Y:S02]  /*0590*/  LEA R24, R39.reuse, R18, 0x1 ;  /* 0x0000001227187211 */ /* 0x040fe400078e08ff */
[----:B------:R-:W-:Y:S02]  /*05a0*/  LEA.HI.X.SX32 R13, R4, R37, 0x1, P1 ;  /* 0x00000025040d7211 */ /* 0x000fe400008f0eff */
[----:B------:R-:W-:Y:S01]  /*05b0*/  LEA R14, P1, R16, R35, 0x1 ;  /* 0x00000023100e7211 */ /* 0x000fe200078208ff */
[----:B------:R-:W-:Y:S01]  /*05c0*/  IMAD R26, R39, 0x2, R24 ;  /* 0x00000002271a7824 */ /* 0x000fe200078e0218 */
[-C--:B------:R-:W-:Y:S02]  /*05d0*/  LEA.HI.X.SX32 R9, R0, R37.reuse, 0x1, P2 ;  /* 0x0000002500097211 */ /* 0x080fe400010f0eff */
[----:B------:R-:W-:Y:S02]  /*05e0*/  LEA.HI.X.SX32 R15, R16, R37, 0x1, P1 ;  /* 0x00000025100f7211 */ /* 0x000fe400008f0eff */
[----:B------:R-:W-:-:S02]  /*05f0*/  LEA R16, P1, R18, R35, 0x1 ;  /* 0x0000002312107211 */ /* 0x000fc400078208ff */
[----:B------:R-:W-:Y:S02]  /*0600*/  LEA R28, R39, R26, 0x1 ;  /* 0x0000001a271c7211 */ /* 0x000fe400078e08ff */
[----:B------:R-:W-:Y:S02]  /*0610*/  LEA.HI.X.SX32 R17, R18, R37, 0x1, P1 ;  /* 0x0000002512117211 */ /* 0x000fe400008f0eff */
[C---:B------:R-:W-:Y:S01]  /*0620*/  LEA R18, P1, R24.reuse, R35, 0x1 ;  /* 0x0000002318127211 */ /* 0x040fe200078208ff */
[----:B---3--:R3:W5:Y:S03]  /*0630*/  LDG.E.U16 R4, desc[UR16][R10.64] ;  /* 0x000000100a047981 */ /* 0x008766000c1e1500 */
[----:B------:R-:W-:Y:S02]  /*0640*/  LEA.HI.X.SX32 R19, R24, R37, 0x1, P1 ;  /* 0x0000002518137211 */ /* 0x000fe400008f0eff */
[-C--:B------:R-:W-:Y:S01]  /*0650*/  LEA R24, P1, R28, R35.reuse, 0x1 ;  /* 0x000000231c187211 */ /* 0x080fe200078208ff */
[----:B------:R0:W5:Y:S01]  /*0660*/  LDG.E.U16 R5, desc[UR16][R12.64] ;  /* 0x000000100c057981 */ /* 0x000162000c1e1500 */
[----:B------:R-:W-:-:S03]  /*0670*/  LEA R20, P2, R26, R35, 0x1 ;  /* 0x000000231a147211 */ /* 0x000fc600078408ff */
[----:B------:R-:W5:Y:S01]  /*0680*/  LDG.E.U16 R0, desc[UR16][R6.64] ;  /* 0x0000001006007981 */ /* 0x000f62000c1e1500 */
[C---:B---3--:R-:W-:Y:S01]  /*0690*/  IMAD R10, R39.reuse, 0x2, R28 ;  /* 0x00000002270a7824 */ /* 0x048fe200078e021c */
[-C--:B------:R-:W-:Y:S02]  /*06a0*/  LEA.HI.X.SX32 R25, R28, R37.reuse, 0x1, P1 ;  /* 0x000000251c197211 */ /* 0x080fe400008f0eff */
[----:B------:R-:W5:Y:S02]  /*06b0*/  LDG.E.U16 R3, desc[UR16][R8.64] ;  /* 0x0000001008037981 */ /* 0x000f64000c1e1500 */
[C---:B0-----:R-:W-:Y:S02]  /*06c0*/  LEA R12, R39.reuse, R10, 0x1 ;  /* 0x0000000a270c7211 */ /* 0x041fe400078e08ff */
[----:B------:R0:W5:Y:S03]  /*06d0*/  LDG.E.U16 R6, desc[UR16][R14.64] ;  /* 0x000000100e067981 */ /* 0x000166000c1e1500 */
[----:B------:R-:W-:Y:S01]  /*06e0*/  IMAD R28, R39, 0x2, R12 ;  /* 0x00000002271c7824 */ /* 0x000fe200078e020c */
[----:B------:R-:W-:Y:S01]  /*06f0*/  LEA.HI.X.SX32 R21, R26, R37, 0x1, P2 ;  /* 0x000000251a157211 */ /* 0x000fe200010f0eff */
[----:B------:R3:W5:Y:S04]  /*0700*/  LDG.E.U16 R7, desc[UR16][R16.64] ;  /* 0x0000001010077981 */ /* 0x000768000c1e1500 */
[----:B------:R1:W5:Y:S01]  /*0710*/  LDG.E.U16 R8, desc[UR16][R18.64] ;  /* 0x0000001012087981 */ /* 0x000362000c1e1500 */
[----:B0-----:R-:W-:-:S02]  /*0720*/  LEA R14, P1, R10, R35, 0x1 ;  /* 0x000000230a0e7211 */ /* 0x001fc400078208ff */
[----:B------:R-:W-:Y:S01]  /*0730*/  LEA R26, P2, R28, R35, 0x1 ;  /* 0x000000231c1a7211 */ /* 0x000fe200078408ff */
[----:B------:R0:W5:Y:S01]  /*0740*/  LDG.E.U16 R9, desc[UR16][R20.64] ;  /* 0x0000001014097981 */ /* 0x000162000c1e1500 */
[----:B------:R-:W-:Y:S02]  /*0750*/  LEA.HI.X.SX32 R15, R10, R37, 0x1, P1 ;  /* 0x000000250a0f7211 */ /* 0x000fe400008f0eff */
[C---:B---3--:R-:W-:Y:S01]  /*0760*/  LEA R16, P1, R12.reuse, R35, 0x1 ;  /* 0x000000230c107211 */ /* 0x048fe200078208ff */
[----:B------:R3:W5:Y:S01]  /*0770*/  LDG.E.U16 R10, desc[UR16][R24.64] ;  /* 0x00000010180a7981 */ /* 0x000762000c1e1500 */
[C---:B------:R-:W-:Y:S02]  /*0780*/  LEA R30, R39.reuse, R28, 0x1 ;  /* 0x0000001c271e7211 */ /* 0x040fe400078e08ff */
[-C--:B------:R-:W-:Y:S01]  /*0790*/  LEA.HI.X.SX32 R17, R12, R37.reuse, 0x1, P1 ;  /* 0x000000250c117211 */ /* 0x080fe200008f0eff */
[----:B------:R-:W5:Y:S01]  /*07a0*/  LDG.E.U16 R11, desc[UR16][R14.64] ;  /* 0x000000100e0b7981 */ /* 0x000f62000c1e1500 */
[----:B------:R-:W-:Y:S01]  /*07b0*/  LEA.HI.X.SX32 R27, R28, R37, 0x1, P2 ;  /* 0x000000251c1b7211 */ /* 0x000fe200010f0eff */
[C---:B------:R-:W-:Y:S01]  /*07c0*/  IMAD R28, R39.reuse, 0x2, R30 ;  /* 0x00000002271c7824 */ /* 0x040fe200078e021e */
[C---:B-1----:R-:W-:Y:S01]  /*07d0*/  LEA R18, P1, R30.reuse, R35, 0x1 ;  /* 0x000000231e127211 */ /* 0x042fe200078208ff */
[----:B------:R-:W5:Y:S03]  /*07e0*/  LDG.E.U16 R12, desc[UR16][R16.64] ;  /* 0x00000010100c7981 */ /* 0x000f66000c1e1500 */
[----:B------:R-:W-:Y:S01]  /*07f0*/  LEA.HI.X.SX32 R19, R30, R37, 0x1, P1 ;  /* 0x000000251e137211 */ /* 0x000fe200008f0eff */
[----:B------:R1:W5:Y:S01]  /*0800*/  LDG.E.U16 R13, desc[UR16][R26.64] ;  /* 0x000000101a0d7981 */ /* 0x000362000c1e1500 */
[----:B------:R-:W-:-:S02]  /*0810*/  LEA R30, R39, R28, 0x1 ;  /* 0x0000001c271e7211 */ /* 0x000fc400078e08ff */
[C---:B0-----:R-:W-:Y:S01]  /*0820*/  LEA R20, P1, R28.reuse, R35, 0x1 ;  /* 0x000000231c147211 */ /* 0x041fe200078208ff */
[----:B------:R-:W5:Y:S02]  /*0830*/  LDG.E.U16 R14, desc[UR16][R18.64] ;  /* 0x00000010120e7981 */ /* 0x000f64000c1e1500 */
[C---:B------:R-:W-:Y:S01]  /*0840*/  IMAD R32, R39.reuse, 0x2, R30 ;  /* 0x0000000227207824 */ /* 0x040fe200078e021e */
[----:B------:R-:W-:Y:S02]  /*0850*/  LEA.HI.X.SX32 R21, R28, R37, 0x1, P1 ;  /* 0x000000251c157211 */ /* 0x000fe400008f0eff */
[-C--:B---3--:R-:W-:Y:S02]  /*0860*/  LEA R24, P1, R30, R35.reuse, 0x1 ;  /* 0x000000231e187211 */ /* 0x088fe400078208ff */
[----:B------:R-:W-:Y:S01]  /*0870*/  LEA R28, P2, R32, R35, 0x1 ;  /* 0x00000023201c7211 */ /* 0x000fe200078408ff */
[----:B------:R-:W5:Y:S01]  /*0880*/  LDG.E.U16 R15, desc[UR16][R20.64] ;  /* 0x00000010140f7981 */ /* 0x000f62000c1e1500 */
[----:B------:R-:W-:-:S02]  /*0890*/  LEA R34, R39, R32, 0x1 ;  /* 0x0000002027227211 */ /* 0x000fc400078e08ff */
[-C--:B------:R-:W-:Y:S02]  /*08a0*/  LEA.HI.X.SX32 R25, R30, R37.reuse, 0x1, P1 ;  /* 0x000000251e197211 */ /* 0x080fe400008f0eff */
[----:B------:R-:W-:Y:S01]  /*08b0*/  LEA.HI.X.SX32 R29, R32, R37, 0x1, P2 ;  /* 0x00000025201d7211 */ /* 0x000fe200010f0eff */
[C---:B------:R-:W-:Y:S01]  /*08c0*/  IMAD R32, R39.reuse, 0x2, R34 ;  /* 0x0000000227207824 */ /* 0x040fe200078e0222 */
[C---:B------:R-:W-:Y:S01]  /*08d0*/  LEA R30, P1, R34.reuse, R35, 0x1 ;  /* 0x00000023221e7211 */ /* 0x040fe200078208ff */
[----:B------:R0:W5:Y:S03]  /*08e0*/  LDG.E.U16 R16, desc[UR16][R24.64] ;  /* 0x0000001018107981 */ /* 0x000166000c1e1500 */
[----:B------:R-:W-:Y:S01]  /*08f0*/  LEA.HI.X.SX32 R31, R34, R37, 0x1, P1 ;  /* 0x00000025221f7211 */ /* 0x000fe200008f0eff */
[----:B------:R3:W5:Y:S01]  /*0900*/  LDG.E.U16 R17, desc[UR16][R28.64] ;  /* 0x000000101c117981 */ /* 0x000762000c1e1500 */
[----:B------:R-:W-:-:S02]  /*0910*/  LEA R34, R39, R32, 0x1 ;  /* 0x0000002027227211 */ /* 0x000fc400078e08ff */
[C---:B-1----:R-:W-:Y:S01]  /*0920*/  LEA R26, P1, R32.reuse, R35, 0x1 ;  /* 0x00000023201a7211 */ /* 0x042fe200078208ff */
[----:B------:R1:W5:Y:S02]  /*0930*/  LDG.E.U16 R18, desc[UR16][R30.64] ;  /* 0x000000101e127981 */ /* 0x000364000c1e1500 */
[----:B------:R-:W-:Y:S01]  /*0940*/  IMAD R38, R39, 0x2, R34 ;  /* 0x0000000227267824 */ /* 0x000fe200078e0222 */
[----:B------:R-:W-:-:S04]  /*0950*/  LEA.HI.X.SX32 R27, R32, R37, 0x1, P1 ;  /* 0x00000025201b7211 */ /* 0x000fc800008f0eff */
[----:B------:R-:W-:Y:S01]  /*0960*/  LEA R44, R39, R38, 0x1 ;  /* 0x00000026272c7211 */ /* 0x000fe200078e08ff */
[----:B------:R1:W5:Y:S01]  /*0970*/  LDG.E.U16 R19, desc[UR16][R26.64] ;  /* 0x000000101a137981 */ /* 0x000362000c1e1500 */
[----:B------:R-:W-:-:S03]  /*0980*/  LEA R32, P1, R34, R35, 0x1 ;  /* 0x0000002322207211 */ /* 0x000fc600078208ff */
[C---:B0-----:R-:W-:Y:S01]  /*0990*/  IMAD R24, R39.reuse, 0x2, R44 ;  /* 0x0000000227187824 */ /* 0x041fe200078e022c */
[----:B------:R-:W-:Y:S02]  /*09a0*/  LEA.HI.X.SX32 R33, R34, R37, 0x1, P1 ;  /* 0x0000002522217211 */ /* 0x000fe400008f0eff */
[-C--:B------:R-:W-:Y:S02]  /*09b0*/  LEA R40, P2, R38, R35.reuse, 0x1 ;  /* 0x0000002326287211 */ /* 0x080fe400078408ff */
[----:B------:R-:W-:Y:S01]  /*09c0*/  LEA R42, P1, R44, R35, 0x1 ;  /* 0x000000232c2a7211 */ /* 0x000fe200078208ff */
[----:B------:R0:W5:Y:S01]  /*09d0*/  LDG.E.U16 R20, desc[UR16][R32.64] ;  /* 0x0000001020147981 */ /* 0x000162000c1e1500 */
[C---:B------:R-:W-:Y:S02]  /*09e0*/  LEA R34, R39.reuse, R24, 0x1 ;  /* 0x0000001827227211 */ /* 0x040fe400078e08ff */
[-C--:B------:R-:W-:Y:S02]  /*09f0*/  LEA.HI.X.SX32 R41, R38, R37.reuse, 0x1, P2 ;  /* 0x0000002526297211 */ /* 0x080fe400010f0eff */
[----:B------:R-:W-:Y:S01]  /*0a00*/  LEA.HI.X.SX32 R43, R44, R37, 0x1, P1 ;  /* 0x000000252c2b7211 */ /* 0x000fe200008f0eff */
[----:B------:R-:W-:Y:S01]  /*0a10*/  IMAD R38, R39, 0x2, R34 ;  /* 0x0000000227267824 */ /* 0x000fe200078e0222 */
[C---:B---3--:R-:W-:Y:S01]  /*0a20*/  LEA R28, P1, R24.reuse, R35, 0x1 ;  /* 0x00000023181c7211 */ /* 0x048fe200078208ff */
[----:B------:R3:W5:Y:S03]  /*0a30*/  LDG.E.U16 R21, desc[UR16][R40.64] ;  /* 0x0000001028157981 */ /* 0x000766000c1e1500 */
[----:B------:R-:W-:Y:S01]  /*0a40*/  LEA.HI.X.SX32 R29, R24, R37, 0x1, P1 ;  /* 0x00000025181d7211 */ /* 0x000fe200008f0eff */
[----:B------:R2:W5:Y:S01]  /*0a50*/  LDG.E.U16 R23, desc[UR16][R42.64] ;  /* 0x000000102a177981 */ /* 0x000562000c1e1500 */
[----:B-1----:R-:W-:-:S02]  /*0a60*/  LEA R30, P1, R34, R35, 0x1 ;  /* 0x00000023221e7211 */ /* 0x002fc400078208ff */
[C---:B------:R-:W-:Y:S01]  /*0a70*/  LEA R26, R39.reuse, R38, 0x1 ;  /* 0x00000026271a7211 */ /* 0x040fe200078e08ff */
[----:B------:R-:W5:Y:S01]  /*0a80*/  LDG.E.U16 R24, desc[UR16][R28.64] ;  /* 0x000000101c187981 */ /* 0x000f62000c1e1500 */
[----:B------:R-:W-:Y:S02]  /*0a90*/  LEA.HI.X.SX32 R31, R34, R37, 0x1, P1 ;  /* 0x00000025221f7211 */ /* 0x000fe400008f0eff */
[-C--:B------:R-:W-:Y:S01]  /*0aa0*/  LEA R44, P2, R38, R35.reuse, 0x1 ;  /* 0x00000023262c7211 */ /* 0x080fe200078408ff */
[----:B------:R-:W-:Y:S01]  /*0ab0*/  IMAD R34, R39, 0x2, R26 ;  /* 0x0000000227227824 */ /* 0x000fe200078e021a */
[----:B0-----:R-:W-:Y:S01]  /*0ac0*/  LEA R32, P1, R26, R35, 0x1 ;  /* 0x000000231a207211 */ /* 0x001fe200078208ff */
[----:B------:R-:W5:Y:S01]  /*0ad0*/  LDG.E.U16 R25, desc[UR16][R30.64] ;  /* 0x000000101e197981 */ /* 0x000f62000c1e1500 */
[-C--:B------:R-:W-:Y:S02]  /*0ae0*/  LEA.HI.X.SX32 R45, R38, R37.reuse, 0x1, P2 ;  /* 0x00000025262d7211 */ /* 0x080fe400010f0eff */
[----:B------:R-:W-:-:S02]  /*0af0*/  LEA.HI.X.SX32 R33, R26, R37, 0x1, P1 ;  /* 0x000000251a217211 */ /* 0x000fc400008f0eff */
[C---:B---3--:R-:W-:Y:S01]  /*0b00*/  LEA R40, P1, R34.reuse, R35, 0x1 ;  /* 0x0000002322287211 */ /* 0x048fe200078208ff */
[----:B------:R0:W5:Y:S01]  /*0b10*/  LDG.E.U16 R26, desc[UR16][R44.64] ;  /* 0x000000102c1a7981 */ /* 0x000162000c1e1500 */
[C---:B------:R-:W-:Y:S02]  /*0b20*/  LEA R38, R39.reuse, R34, 0x1 ;  /* 0x0000002227267211 */ /* 0x040fe400078e08ff */
[----:B------:R-:W-:Y:S01]  /*0b30*/  LEA.HI.X.SX32 R41, R34, R37, 0x1, P1 ;  /* 0x0000002522297211 */ /* 0x000fe200008f0eff */
[----:B------:R1:W5:Y:S02]  /*0b40*/  LDG.E.U16 R27, desc[UR16][R32.64] ;  /* 0x00000010201b7981 */ /* 0x000364000c1e1500 */
[----:B------:R-:W-:Y:S01]  /*0b50*/  IMAD R34, R39, 0x2, R38 ;  /* 0x0000000227227824 */ /* 0x000fe200078e0226 */
[-C--:B--2---:R-:W-:Y:S01]  /*0b60*/  LEA R42, P1, R38, R35.reuse, 0x1 ;  /* 0x00000023262a7211 */ /* 0x084fe200078208ff */
[----:B------:R2:W5:Y:S03]  /*0b70*/  LDG.E.U16 R28, desc[UR16][R40.64] ;  /* 0x00000010281c7981 */ /* 0x000566000c1e1500 */
[----:B------:R-:W-:-:S02]  /*0b80*/  LEA R46, P2, R34, R35, 0x1 ;  /* 0x00000023222e7211 */ /* 0x000fc400078408ff */
[C---:B------:R-:W-:Y:S02]  /*0b90*/  LEA R50, R39.reuse, R34, 0x1 ;  /* 0x0000002227327211 */ /* 0x040fe400078e08ff */
[-C--:B------:R-:W-:Y:S02]  /*0ba0*/  LEA.HI.X.SX32 R43, R38, R37.reuse, 0x1, P1 ;  /* 0x00000025262b7211 */ /* 0x080fe400008f0eff */
[----:B------:R-:W-:Y:S01]  /*0bb0*/  LEA.HI.X.SX32 R47, R34, R37, 0x1, P2 ;  /* 0x00000025222f7211 */ /* 0x000fe200010f0eff */
[----:B------:R-:W-:Y:S01]  /*0bc0*/  IMAD R34, R39, 0x2, R50 ;  /* 0x0000000227227824 */ /* 0x000fe200078e0232 */
[C---:B------:R-:W-:Y:S01]  /*0bd0*/  LEA R48, P1, R50.reuse, R35, 0x1 ;  /* 0x0000002332307211 */ /* 0x040fe200078208ff */
[----:B------:R3:W5:Y:S03]  /*0be0*/  LDG.E.U16 R29, desc[UR16][R42.64] ;  /* 0x000000102a1d7981 */ /* 0x000766000c1e1500 */
[----:B------:R-:W-:Y:S01]  /*0bf0*/  LEA.HI.X.SX32 R49, R50, R37, 0x1, P1 ;  /* 0x0000002532317211 */ /* 0x000fe200008f0eff */
[----:B------:R3:W5:Y:S01]  /*0c00*/  LDG.E.U16 R30, desc[UR16][R46.64] ;  /* 0x000000102e1e7981 */ /* 0x000762000c1e1500 */
[----:B0-----:R-:W-:-:S02]  /*0c10*/  LEA R44, P1, R34, R35, 0x1 ;  /* 0x00000023222c7211 */ /* 0x001fc400078208ff */
[----:B-1----:R-:W-:Y:S01]  /*0c20*/  LEA R32, R39, R34, 0x1 ;  /* 0x0000002227207211 */ /* 0x002fe200078e08ff */
[----:B------:R-:W5:Y:S01]  /*0c30*/  LDG.E.U16 R31, desc[UR16][R48.64] ;  /* 0x00000010301f7981 */ /* 0x000f62000c1e1500 */
[----:B------:R-:W-:-:S03]  /*0c40*/  LEA.HI.X.SX32 R45, R34, R37, 0x1, P1 ;  /* 0x00000025222d7211 */ /* 0x000fc600008f0eff */
[----:B------:R-:W-:Y:S01]  /*0c50*/  IMAD R34, R39, 0x2, R32 ;  /* 0x0000000227227824 */ /* 0x000fe200078e0220 */
[----:B--2---:R-:W-:-:S04]  /*0c60*/  LEA R40, P1, R32, R35, 0x1 ;  /* 0x0000002320287211 */ /* 0x004fc800078208ff */
[C---:B------:R-:W-:Y:S02]  /*0c70*/  LEA R38, R39.reuse, R34, 0x1 ;  /* 0x0000002227267211 */ /* 0x040fe400078e08ff */
[----:B------:R-:W-:Y:S02]  /*0c80*/  LEA.HI.X.SX32 R41, R32, R37, 0x1, P1 ;  /* 0x0000002520297211 */ /* 0x000fe400008f0eff */
[C---:B------:R-:W-:Y:S01]  /*0c90*/  LEA R52, P1, R38.reuse, R35, 0x1 ;  /* 0x0000002326347211 */ /* 0x040fe200078208ff */
[C---:B---3--:R-:W-:Y:S01]  /*0ca0*/  IMAD R42, R39.reuse, 0x2, R38 ;  /* 0x00000002272a7824 */ /* 0x048fe200078e0226 */
[----:B------:R0:W5:Y:S02]  /*0cb0*/  LDG.E.U16 R32, desc[UR16][R44.64] ;  /* 0x000000102c207981 */ /* 0x000164000c1e1500 */
[----:B------:R-:W-:Y:S02]  /*0cc0*/  LEA.HI.X.SX32 R53, R38, R37, 0x1, P1 ;  /* 0x0000002526357211 */ /* 0x000fe400008f0eff */
[----:B------:R-:W-:Y:S01]  /*0cd0*/  LEA R46, P1, R42, R35, 0x1 ;  /* 0x000000232a2e7211 */ /* 0x000fe200078208ff */
[----:B------:R-:W5:Y:S01]  /*0ce0*/  LDG.E.U16 R33, desc[UR16][R40.64] ;  /* 0x0000001028217981 */ /* 0x000f62000c1e1500 */
[----:B------:R-:W-:-:S02]  /*0cf0*/  LEA R54, R39, R42, 0x1 ;  /* 0x0000002a27367211 */ /* 0x000fc400078e08ff */
[----:B------:R-:W-:Y:S01]  /*0d00*/  LEA.HI.X.SX32 R47, R42, R37, 0x1, P1 ;  /* 0x000000252a2f7211 */ /* 0x000fe200008f0eff */
[----:B------:R-:W5:Y:S02]  /*0d10*/  LDG.E.U16 R38, desc[UR16][R52.64] ;  /* 0x0000001034267981 */ /* 0x000f64000c1e1500 */
[C---:B------:R-:W-:Y:S01]  /*0d20*/  IMAD R42, R39.reuse, 0x2, R54 ;  /* 0x00000002272a7824 */ /* 0x040fe200078e0236 */
[-C--:B------:R-:W-:Y:S02]  /*0d30*/  LEA R50, P2, R34, R35.reuse, 0x1 ;  /* 0x0000002322327211 */ /* 0x080fe400078408ff */
[----:B0-----:R-:W-:Y:S01]  /*0d40*/  LEA R44, P1, R54, R35, 0x1 ;  /* 0x00000023362c7211 */ /* 0x001fe200078208ff */
[----:B------:R-:W5:Y:S01]  /*0d50*/  LDG.E.U16 R40, desc[UR16][R46.64] ;  /* 0x000000102e287981 */ /* 0x000f62000c1e1500 */
[----:B------:R-:W-:Y:S02]  /*0d60*/  LEA R56, R39, R42, 0x1 ;  /* 0x0000002a27387211 */ /* 0x000fe400078e08ff */
[----:B------:R-:W-:-:S02]  /*0d70*/  LEA.HI.X.SX32 R51, R34, R37, 0x1, P2 ;  /* 0x0000002522337211 */ /* 0x000fc400010f0eff */
[----:B------:R-:W-:Y:S01]  /*0d80*/  LEA.HI.X.SX32 R45, R54, R37, 0x1, P1 ;  /* 0x00000025362d7211 */ /* 0x000fe200008f0eff */
[C---:B------:R-:W-:Y:S01]  /*0d90*/  IMAD R58, R39.reuse, 0x2, R56 ;  /* 0x00000002273a7824 */ /* 0x040fe200078e0238 */
[C---:B------:R-:W-:Y:S01]  /*0da0*/  LEA R54, P1, R56.reuse, R35, 0x1 ;  /* 0x0000002338367211 */ /* 0x040fe200078208ff */
[----:B------:R0:W5:Y:S03]  /*0db0*/  LDG.E.U16 R34, desc[UR16][R50.64] ;  /* 0x0000001032227981 */ /* 0x000166000c1e1500 */
[----:B------:R-:W-:Y:S02]  /*0dc0*/  LEA.HI.X.SX32 R55, R56, R37, 0x1, P1 ;  /* 0x0000002538377211 */ /* 0x000fe400008f0eff */
[----:B------:R-:W-:Y:S02]  /*0dd0*/  LEA R60, R39, R58, 0x1 ;  /* 0x0000003a273c7211 */ /* 0x000fe400078e08ff */
[-C--:B------:R-:W-:Y:S01]  /*0de0*/  LEA R48, P2, R42, R35.reuse, 0x1 ;  /* 0x000000232a307211 */ /* 0x080fe200078408ff */
[----:B------:R-:W5:Y:S01]  /*0df0*/  LDG.E.U16 R43, desc[UR16][R54.64] ;  /* 0x00000010362b7981 */ /* 0x000f62000c1e1500 */
[----:B0-----:R-:W-:-:S04]  /*0e00*/  LEA R50, P1, R58, R35, 0x1 ;  /* 0x000000233a327211 */ /* 0x001fc800078208ff */
[-C--:B------:R-:W-:Y:S01]  /*0e10*/  LEA.HI.X.SX32 R51, R58, R37.reuse, 0x1, P1 ;  /* 0x000000253a337211 */ /* 0x080fe200008f0eff */
[C---:B------:R-:W-:Y:S01]  /*0e20*/  IMAD R58, R39.reuse, 0x2, R60 ;  /* 0x00000002273a7824 */ /* 0x040fe200078e023c */
[----:B------:R-:W-:Y:S02]  /*0e30*/  LEA.HI.X.SX32 R49, R42, R37, 0x1, P2 ;  /* 0x000000252a317211 */ /* 0x000fe400010f0eff */
[-C--:B------:R-:W-:Y:S01]  /*0e40*/  LEA R52, P1, R60, R35.reuse, 0x1 ;  /* 0x000000233c347211 */ /* 0x080fe200078208ff */
[----:B------:R-:W5:Y:S01]  /*0e50*/  LDG.E.U16 R42, desc[UR16][R44.64] ;  /* 0x000000102c2a7981 */ /* 0x000f62000c1e1500 */
[----:B------:R-:W-:Y:S02]  /*0e60*/  LEA R56, P2, R58, R35, 0x1 ;  /* 0x000000233a387211 */ /* 0x000fe400078408ff */
[----:B------:R-:W-:Y:S01]  /*0e70*/  LEA R62, R39, R58, 0x1 ;  /* 0x0000003a273e7211 */ /* 0x000fe200078e08ff */
[----:B------:R0:W5:Y:S01]  /*0e80*/  LDG.E.U16 R41, desc[UR16][R48.64] ;  /* 0x0000001030297981 */ /* 0x000162000c1e1500 */
[----:B------:R-:W-:-:S02]  /*0e90*/  LEA.HI.X.SX32 R53, R60, R37, 0x1, P1 ;  /* 0x000000253c357211 */ /* 0x000fc400008f0eff */
[----:B------:R-:W-:Y:S01]  /*0ea0*/  LEA.HI.X.SX32 R57, R58, R37, 0x1, P2 ;  /* 0x000000253a397211 */ /* 0x000fe200010f0eff */
[C---:B------:R-:W-:Y:S01]  /*0eb0*/  IMAD R60, R39.reuse, 0x2, R62 ;  /* 0x00000002273c7824 */ /* 0x040fe200078e023e */
[C---:B------:R-:W-:Y:S01]  /*0ec0*/  LEA R58, P1, R62.reuse, R35, 0x1 ;  /* 0x000000233e3a7211 */ /* 0x040fe200078208ff */
[----:B------:R1:W5:Y:S03]  /*0ed0*/  LDG.E.U16 R44, desc[UR16][R50.64] ;  /* 0x00000010322c7981 */ /* 0x000366000c1e1500 */
[----:B------:R-:W-:Y:S01]  /*0ee0*/  LEA.HI.X.SX32 R59, R62, R37, 0x1, P1 ;  /* 0x000000253e3b7211 */ /* 0x000fe200008f0eff */
[----:B------:R2:W5:Y:S01]  /*0ef0*/  LDG.E.U16 R46, desc[UR16][R52.64] ;  /* 0x00000010342e7981 */ /* 0x000562000c1e1500 */
[C---:B0-----:R-:W-:Y:S02]  /*0f00*/  LEA R48, P1, R60.reuse, R35, 0x1 ;  /* 0x000000233c307211 */ /* 0x041fe400078208ff */
[----:B------:R-:W-:Y:S01]  /*0f10*/  LEA R62, R39, R60, 0x1 ;  /* 0x0000003c273e7211 */ /* 0x000fe200078e08ff */
[----:B------:R0:W5:Y:S01]  /*0f20*/  LDG.E.U16 R45, desc[UR16][R56.64] ;  /* 0x00000010382d7981 */ /* 0x000162000c1e1500 */
[----:B------:R-:W-:-:S03]  /*0f30*/  LEA.HI.X.SX32 R49, R60, R37, 0x1, P1 ;  /* 0x000000253c317211 */ /* 0x000fc600008f0eff */
[C---:B------:R-:W-:Y:S01]  /*0f40*/  IMAD R60, R39.reuse, 0x2, R62 ;  /* 0x00000002273c7824 */ /* 0x040fe200078e023e */
[-C--:B-1----:R-:W-:Y:S01]  /*0f50*/  LEA R50, P1, R62, R35.reuse, 0x1 ;  /* 0x000000233e327211 */ /* 0x082fe200078208ff */
[----:B------:R-:W5:Y:S03]  /*0f60*/  LDG.E.U16 R47, desc[UR16][R58.64] ;  /* 0x000000103a2f7981 */ /* 0x000f66000c1e1500 */
[----:B------:R-:W-:Y:S01]  /*0f70*/  LEA R54, P2, R60, R35, 0x1 ;  /* 0x000000233c367211 */ /* 0x000fe200078408ff */
[----:B------:R1:W5:Y:S01]  /*0f80*/  LDG.E.U16 R63, desc[UR16][R48.64] ;  /* 0x00000010303f7981 */ /* 0x000362000c1e1500 */
[C---:B------:R-:W-:Y:S02]  /*0f90*/  LEA R64, R39.reuse, R60, 0x1 ;  /* 0x0000003c27407211 */ /* 0x040fe400078e08ff */
[-C--:B------:R-:W-:Y:S02]  /*0fa0*/  LEA.HI.X.SX32 R51, R62, R37.reuse, 0x1, P1 ;  /* 0x000000253e337211 */ /* 0x080fe400008f0eff */
[----:B------:R-:W-:Y:S01]  /*0fb0*/  LEA.HI.X.SX32 R55, R60, R37, 0x1, P2 ;  /* 0x000000253c377211 */ /* 0x000fe200010f0eff */
[----:B------:R-:W-:Y:S01]  /*0fc0*/  IMAD R60, R39, 0x2, R64 ;  /* 0x00000002273c7824 */ /* 0x000fe200078e0240 */
[C---:B--2---:R-:W-:Y:S01]  /*0fd0*/  LEA R52, P1, R64.reuse, R35, 0x1 ;  /* 0x0000002340347211 */ /* 0x044fe200078208ff */
[----:B------:R-:W5:Y:S03]  /*0fe0*/  LDG.E.U16 R65, desc[UR16][R50.64] ;  /* 0x0000001032417981 */ /* 0x000f66000c1e1500 */
[----:B------:R-:W-:Y:S01]  /*0ff0*/  LEA.HI.X.SX32 R53, R64, R37, 0x1, P1 ;  /* 0x0000002540357211 */ /* 0x000fe200008f0eff */
[----:B------:R2:W5:Y:S01]  /*1000*/  LDG.E.U16 R67, desc[UR16][R54.64] ;  /* 0x0000001036437981 */ /* 0x000562000c1e1500 */
[----:B0-----:R-:W-:-:S02]  /*1010*/  LEA R56, P1, R60, R35, 0x1 ;  /* 0x000000233c387211 */ /* 0x001fc400078208ff */
[----:B------:R-:W-:Y:S01]  /*1020*/  LEA R62, R39, R60, 0x1 ;  /* 0x0000003c273e7211 */ /* 0x000fe200078e08ff */
[----:B------:R0:W5:Y:S01]  /*1030*/  LDG.E.U16 R69, desc[UR16][R52.64] ;  /* 0x0000001034457981 */ /* 0x000162000c1e1500 */
[----:B------:R-:W-:-:S03]  /*1040*/  LEA.HI.X.SX32 R57, R60, R37, 0x1, P1 ;  /* 0x000000253c397211 */ /* 0x000fc600008f0eff */
[C---:B------:R-:W-:Y:S01]  /*1050*/  IMAD R60, R39.reuse, 0x2, R62 ;  /* 0x00000002273c7824 */ /* 0x040fe200078e023e */
[-C--:B-1----:R-:W-:Y:S01]  /*1060*/  LEA R48, P1, R62, R35.reuse, 0x1 ;  /* 0x000000233e307211 */ /* 0x082fe200078208ff */
[----:B------:R-:W5:Y:S03]  /*1070*/  LDG.E.U16 R71, desc[UR16][R56.64] ;  /* 0x0000001038477981 */ /* 0x000f66000c1e1500 */
[----:B------:R-:W-:Y:S02]  /*1080*/  LEA R64, R39, R60, 0x1 ;  /* 0x0000003c27407211 */ /* 0x000fe400078e08ff */
[----:B------:R-:W-:-:S03]  /*1090*/  LEA R58, P2, R60, R35, 0x1 ;  /* 0x000000233c3a7211 */ /* 0x000fc600078408ff */
[----:B--2---:R-:W-:Y:S01]  /*10a0*/  IMAD R54, R39, 0x2, R64 ;  /* 0x0000000227367824 */ /* 0x004fe200078e0240 */
[----:B------:R-:W-:-:S04]  /*10b0*/  LEA.HI.X.SX32 R59, R60, R37, 0x1, P2 ;  /* 0x000000253c3b7211 */ /* 0x000fc800010f0eff */
[C---:B------:R-:W-:Y:S01]  /*10c0*/  LEA R60, R39.reuse, R54, 0x1 ;  /* 0x00000036273c7211 */ /* 0x040fe200078e08ff */
[----:B------:R1:W5:Y:S01]  /*10d0*/  LDG.E.U16 R75, desc[UR16][R58.64] ;  /* 0x000000103a4b7981 */ /* 0x000362000c1e1500 */
[----:B------:R-:W-:Y:S02]  /*10e0*/  LEA.HI.X.SX32 R49, R62, R37, 0x1, P1 ;  /* 0x000000253e317211 */ /* 0x000fe400008f0eff */
[C---:B------:R-:W-:Y:S01]  /*10f0*/  LEA R50, P1, R64.reuse, R35, 0x1 ;  /* 0x0000002340327211 */ /* 0x040fe200078208ff */
[----:B------:R-:W-:Y:S02]  /*1100*/  IMAD R62, R39, 0x2, R60 ;  /* 0x00000002273e7824 */ /* 0x000fe400078e023c */
[----:B------:R2:W5:Y:S01]  /*1110*/  LDG.E.U16 R73, desc[UR16][R48.64] ;  /* 0x0000001030497981 */ /* 0x000562000c1e1500 */
[----:B------:R-:W-:Y:S02]  /*1120*/  LEA.HI.X.SX32 R51, R64, R37, 0x1, P1 ;  /* 0x0000002540337211 */ /* 0x000fe400008f0eff */
[----:B0-----:R-:W-:-:S02]  /*1130*/  LEA R52, P1, R54, R35, 0x1 ;  /* 0x0000002336347211 */ /* 0x001fc400078208ff */
[C---:B------:R-:W-:Y:S01]  /*1140*/  LEA R64, R39.reuse, R62, 0x1 ;  /* 0x0000003e27407211 */ /* 0x040fe200078e08ff */
[----:B------:R0:W5:Y:S01]  /*1150*/  LDG.E.U16 R77, desc[UR16][R50.64] ;  /* 0x00000010324d7981 */ /* 0x000162000c1e1500 */
[----:B------:R-:W-:Y:S02]  /*1160*/  LEA.HI.X.SX32 R53, R54, R37, 0x1, P1 ;  /* 0x0000002536357211 */ /* 0x000fe400008f0eff */
[-C--:B------:R-:W-:Y:S01]  /*1170*/  LEA R54, P1, R60, R35.reuse, 0x1 ;  /* 0x000000233c367211 */ /* 0x080fe200078208ff */
[----:B-1----:R-:W-:Y:S01]  /*1180*/  IMAD R58, R39, 0x2, R64 ;  /* 0x00000002273a7824 */ /* 0x002fe200078e0240 */
[----:B------:R-:W-:Y:S01]  /*1190*/  LEA R56, P2, R62, R35, 0x1 ;  /* 0x000000233e387211 */ /* 0x000fe200078408ff */
[----:B------:R1:W5:Y:S01]  /*11a0*/  LDG.E.U16 R79, desc[UR16][R52.64] ;  /* 0x00000010344f7981 */ /* 0x000362000c1e1500 */
[----:B------:R-:W-:Y:S02]  /*11b0*/  LEA.HI.X.SX32 R55, R60, R37, 0x1, P1 ;  /* 0x000000253c377211 */ /* 0x000fe400008f0eff */
[----:B--2---:R-:W-:-:S02]  /*11c0*/  LEA R48, P1, R64, R35, 0x1 ;  /* 0x0000002340307211 */ /* 0x004fc400078208ff */
[C---:B------:R-:W-:Y:S01]  /*11d0*/  LEA R60, R39.reuse, R58, 0x1 ;  /* 0x0000003a273c7211 */ /* 0x040fe200078e08ff */
[----:B------:R2:W5:Y:S01]  /*11e0*/  LDG.E.U16 R81, desc[UR16][R54.64] ;  /* 0x0000001036517981 */ /* 0x000562000c1e1500 */
[-C--:B------:R-:W-:Y:S02]  /*11f0*/  LEA.HI.X.SX32 R57, R62, R37.reuse, 0x1, P2 ;  /* 0x000000253e397211 */ /* 0x080fe400010f0eff */
[----:B------:R-:W-:Y:S01]  /*1200*/  LEA.HI.X.SX32 R49, R64, R37, 0x1, P1 ;  /* 0x0000002540317211 */ /* 0x000fe200008f0eff */
[----:B------:R-:W-:Y:S01]  /*1210*/  IMAD R62, R39, 0x2, R60 ;  /* 0x00000002273e7824 */ /* 0x000fe200078e023c */
[C---:B0-----:R-:W-:Y:S01]  /*1220*/  LEA R50, P1, R58.reuse, R35, 0x1 ;  /* 0x000000233a327211 */ /* 0x041fe200078208ff */
[----:B------:R0:W5:Y:S03]  /*1230*/  LDG.E.U16 R83, desc[UR16][R56.64] ;  /* 0x0000001038537981 */ /* 0x000166000c1e1500 */
[----:B------:R-:W-:Y:S01]  /*1240*/  LEA.HI.X.SX32 R51, R58, R37, 0x1, P1 ;  /* 0x000000253a337211 */ /* 0x000fe200008f0eff */
[----:B------:R3:W5:Y:S01]  /*1250*/  LDG.E.U16 R85, desc[UR16][R48.64] ;  /* 0x0000001030557981 */ /* 0x000762000c1e1500 */
[----:B-1----:R-:W-:-:S02]  /*1260*/  LEA R52, P1, R60, R35, 0x1 ;  /* 0x000000233c347211 */ /* 0x002fc400078208ff */
[C---:B------:R-:W-:Y:S01]  /*1270*/  LEA R64, R39.reuse, R62, 0x1 ;  /* 0x0000003e27407211 */ /* 0x040fe200078e08ff */
[----:B------:R1:W5:Y:S01]  /*1280*/  LDG.E.U16 R87, desc[UR16][R50.64] ;  /* 0x0000001032577981 */ /* 0x000362000c1e1500 */
[----:B------:R-:W-:Y:S02]  /*1290*/  LEA.HI.X.SX32 R53, R60, R37, 0x1, P1 ;  /* 0x000000253c357211 */ /* 0x000fe400008f0eff */
[-C--:B--2---:R-:W-:Y:S01]  /*12a0*/  LEA R54, P1, R64, R35.reuse, 0x1 ;  /* 0x0000002340367211 */ /* 0x084fe200078208ff */
[----:B0-----:R-:W-:Y:S01]  /*12b0*/  IMAD R56, R39, 0x2, R64 ;  /* 0x0000000227387824 */ /* 0x001fe200078e0240 */
[----:B------:R-:W-:Y:S01]  /*12c0*/  LEA R58, P2, R62, R35, 0x1 ;  /* 0x000000233e3a7211 */ /* 0x000fe200078408ff */
[----:B------:R-:W-:Y:S01]  /*12d0*/  IMAD R36, R36, R101, RZ ;  /* 0x0000006524247224 */ /* 0x000fe200078e02ff */
[----:B------:R-:W-:Y:S01]  /*12e0*/  LEA.HI.X.SX32 R55, R64, R37, 0x1, P1 ;  /* 0x0000002540377211 */ /* 0x000fe200008f0eff */
[----:B------:R0:W5:Y:S01]  /*12f0*/  LDG.E.U16 R89, desc[UR16][R52.64] ;  /* 0x0000001034597981 */ /* 0x000162000c1e1500 */
[----:B---3--:R-:W-:-:S02]  /*1300*/  LEA R48, P1, R56, R35, 0x1 ;  /* 0x0000002338307211 */ /* 0x008fc400078208ff */
[C---:B------:R-:W-:Y:S01]  /*1310*/  LEA R60, R39.reuse, R56, 0x1 ;  /* 0x00000038273c7211 */ /* 0x040fe200078e08ff */
[----:B------:R-:W5:Y:S01]  /*1320*/  LDG.E.U16 R93, desc[UR16][R54.64] ;  /* 0x00000010365d7981 */ /* 0x000f62000c1e1500 */
[-C--:B------:R-:W-:Y:S02]  /*1330*/  LEA.HI.X.SX32 R59, R62, R37.reuse, 0x1, P2 ;  /* 0x000000253e3b7211 */ /* 0x080fe400010f0eff */
[----:B------:R-:W-:Y:S01]  /*1340*/  LEA.HI.X.SX32 R49, R56, R37, 0x1, P1 ;  /* 0x0000002538317211 */ /* 0x000fe200008f0eff */
[----:B------:R-:W-:Y:S01]  /*1350*/  IMAD R62, R39, 0x2, R60 ;  /* 0x00000002273e7824 */ /* 0x000fe200078e023c */
[C---:B-1----:R-:W-:Y:S01]  /*1360*/  LEA R50, P1, R60.reuse, R35, 0x1 ;  /* 0x000000233c327211 */ /* 0x042fe200078208ff */
[----:B------:R-:W5:Y:S01]  /*1370*/  LDG.E.U16 R91, desc[UR16][R58.64] ;  /* 0x000000103a5b7981 */ /* 0x000f62000c1e1500 */
[----:B------:R-:W-:Y:S02]  /*1380*/  LEA R36, R101, R36, 0x1 ;  /* 0x0000002465247211 */ /* 0x000fe400078e08ff */
[----:B------:R-:W-:Y:S01]  /*1390*/  LEA.HI.X.SX32 R51, R60, R37, 0x1, P1 ;  /* 0x000000253c337211 */ /* 0x000fe200008f0eff */
[----:B------:R-:W5:Y:S01]  /*13a0*/  LDG.E.U16 R95, desc[UR16][R48.64] ;  /* 0x00000010305f7981 */ /* 0x000f62000c1e1500 */
[----:B------:R-:W-:-:S02]  /*13b0*/  LEA R56, P2, R62, R35, 0x1 ;  /* 0x000000233e387211 */ /* 0x000fc400078408ff */
[C---:B------:R-:W-:Y:S02]  /*13c0*/  LEA R64, R39.reuse, R62, 0x1 ;  /* 0x0000003e27407211 */ /* 0x040fe400078e08ff */
[----:B------:R-:W-:Y:S01]  /*13d0*/  LEA.HI.X.SX32 R57, R62, R37, 0x1, P2 ;  /* 0x000000253e397211 */ /* 0x000fe200010f0eff */
[----:B------:R1:W5:Y:S01]  /*13e0*/  LDG.E.U16 R51, desc[UR16][R50.64] ;  /* 0x0000001032337981 */ /* 0x000362000c1e1500 */
[----:B0-----:R-:W-:Y:S01]  /*13f0*/  LEA R52, P1, R64, R35, 0x1 ;  /* 0x0000002340347211 */ /* 0x001fe200078208ff */
[----:B------:R-:W-:-:S03]  /*1400*/  IMAD R60, R39, 0x2, R64 ;  /* 0x00000002273c7824 */ /* 0x000fc600078e0240 */
[----:B------:R-:W-:Y:S01]  /*1410*/  LEA.HI.X.SX32 R53, R64, R37, 0x1, P1 ;  /* 0x0000002540357211 */ /* 0x000fe200008f0eff */
[----:B------:R0:W5:Y:S01]  /*1420*/  LDG.E.U16 R57, desc[UR16][R56.64] ;  /* 0x0000001038397981 */ /* 0x000162000c1e1500 */
[----:B-1----:R-:W-:Y:S01]  /*1430*/  IMAD R50, R101, 0x2, R36 ;  /* 0x0000000265327824 */ /* 0x002fe200078e0224 */
[----:B------:R-:W-:-:S03]  /*1440*/  LEA R54, P1, R60, R35, 0x1 ;  /* 0x000000233c367211 */ /* 0x000fc600078208ff */
[----:B------:R1:W5:Y:S01]  /*1450*/  LDG.E.U16 R53, desc[UR16][R52.64] ;  /* 0x0000001034357981 */ /* 0x000362000c1e1500 */
[----:B0-----:R-:W-:Y:S02]  /*1460*/  LEA R56, R101, R50, 0x1 ;  /* 0x0000003265387211 */ /* 0x001fe400078e08ff */
[----:B------:R-:W-:Y:S02]  /*1470*/  LEA R62, R39, R60, 0x1 ;  /* 0x0000003c273e7211 */ /* 0x000fe400078e08ff */
[----:B------:R-:W-:Y:S01]  /*1480*/  LEA.HI.X.SX32 R55, R60, R37, 0x1, P1 ;  /* 0x000000253c377211 */ /* 0x000fe200008f0eff */
[----:B------:R-:W-:Y:S01]  /*1490*/  IMAD R60, R101, 0x2, R56 ;  /* 0x00000002653c7824 */ /* 0x000fe200078e0238 */
[----:B------:R-:W-:-:S04]  /*14a0*/  LEA R58, P2, R62, R35, 0x1 ;  /* 0x000000233e3a7211 */ /* 0x000fc800078408ff */
[----:B-1----:R-:W-:Y:S01]  /*14b0*/  LEA R52, R101, R60, 0x1 ;  /* 0x0000003c65347211 */ /* 0x002fe200078e08ff */
[----:B------:R-:W-:Y:S01]  /*14c0*/  IMAD R64, R39, 0x2, R62 ;  /* 0x0000000227407824 */ /* 0x000fe200078e023e */
[----:B------:R-:W-:Y:S01]  /*14d0*/  LEA.HI.X.SX32 R59, R62, R37, 0x1, P2 ;  /* 0x000000253e3b7211 */ /* 0x000fe200010f0eff */
[----:B------:R0:W5:Y:S02]  /*14e0*/  LDG.E.U16 R55, desc[UR16][R54.64] ;  /* 0x0000001036377981 */ /* 0x000164000c1e1500 */
[----:B------:R-:W-:Y:S01]  /*14f0*/  IMAD R62, R101, 0x2, R52 ;  /* 0x00000002653e7824 */ /* 0x000fe200078e0234 */
[C---:B------:R-:W-:Y:S02]  /*1500*/  LEA R48, P1, R64.reuse, R35, 0x1 ;  /* 0x0000002340307211 */ /* 0x040fe400078208ff */
[----:B------:R1:W5:Y:S02]  /*1510*/  LDG.E.U16 R59, desc[UR16][R58.64] ;  /* 0x000000103a3b7981 */ /* 0x000364000c1e1500 */
[----:B------:R-:W-:-:S02]  /*1520*/  LEA.HI.X.SX32 R49, R64, R37, 0x1, P1 ;  /* 0x0000002540317211 */ /* 0x000fc400008f0eff */
[----:B0-----:R-:W-:-:S04]  /*1530*/  LEA R54, R101, R62, 0x1 ;  /* 0x0000003e65367211 */ /* 0x001fc800078e08ff */
[----:B------:R0:W5:Y:S01]  /*1540*/  LDG.E.U16 R49, desc[UR16][R48.64] ;  /* 0x0000001030317981 */ /* 0x000162000c1e1500 */
[----:B-1----:R-:W-:-:S05]  /*1550*/  IMAD R58, R101, 0x2, R54 ;  /* 0x00000002653a7824 */ /* 0x002fca00078e0236 */
[----:B0-----:R-:W-:-:S05]  /*1560*/  LEA R48, R101, R58, 0x1 ;  /* 0x0000003a65307211 */ /* 0x001fca00078e08ff */
[----:B------:R-:W-:-:S05]  /*1570*/  IMAD R64, R101, 0x2, R48 ;  /* 0x0000000265407824 */ /* 0x000fca00078e0230 */
[----:B------:R-:W-:-:S05]  /*1580*/  LEA R66, R101, R64, 0x1 ;  /* 0x0000004065427211 */ /* 0x000fca00078e08ff */
        /* <DEDUP_REMOVED lines=9> */
[C---:B------:R-:W-:Y:S01]  /*1620*/  LEA R88, R101.reuse, R86, 0x1 ;  /* 0x0000005665587211 */ /* 0x040fe200078e08ff */
[----:B------:R-:W-:Y:S01]  /*1630*/  IMAD R36, R22, UR4, RZ ;  /* 0x0000000416247c24 */ /* 0x000fe2000f8e02ff */
[----:B------:R-:W-:Y:S01]  /*1640*/  SHF.R.U32.HI R35, RZ, 0x5, R2 ;  /* 0x00000005ff237819 */ /* 0x000fe20000011602 */
[----:B------:R-:W-:Y:S02]  /*1650*/  IMAD R22, R100, UR8, RZ ;  /* 0x0000000864167c24 */ /* 0x000fe4000f8e02ff */
[----:B------:R-:W-:Y:S01]  /*1660*/  IMAD R90, R101, 0x2, R88 ;  /* 0x00000002655a7824 */ /* 0x000fe200078e0258 */
[----:B------:R-:W-:Y:S02]  /*1670*/  LOP3.LUT R39, R2, 0x3f, RZ, 0xc0, !PT ;  /* 0x0000003f02277812 */ /* 0x000fe400078ec0ff */
[----:B------:R-:W-:Y:S02]  /*1680*/  R2UR UR55, R35 ;  /* 0x00000000233772ca */ /* 0x000fe400000e0000 */
[----:B------:R-:W-:-:S02]  /*1690*/  LEA R92, R101, R90, 0x1 ;  /* 0x0000005a655c7211 */ /* 0x000fc400078e08ff */
[----:B------:R-:W-:Y:S02]  /*16a0*/  SHF.R.S32.HI R108, RZ, 0x7, R2 ;  /* 0x00000007ff6c7819 */ /* 0x000fe40000011402 */
[----:B------:R-:W-:Y:S02]  /*16b0*/  SHF.L.U32 R37, R36, 0x1, RZ ;  /* 0x0000000124257819 */ /* 0x000fe400000006ff */
[----:B------:R-:W-:Y:S01]  /*16c0*/  SHF.L.U32 R35, R22, 0x1, RZ ;  /* 0x0000000116237819 */ /* 0x000fe200000006ff */
[----:B------:R-:W-:Y:S01]  /*16d0*/  IMAD.SHL.U32 R39, R39, 0x2, RZ ;  /* 0x0000000227277824 */ /* 0x000fe200078e00ff */
[----:B------:R-:W-:Y:S01]  /*16e0*/  SGXT R108, R108, 0x1 ;  /* 0x000000016c6c781a */ /* 0x000fe20000000200 */
[----:B------:R-:W-:Y:S01]  /*16f0*/  IMAD.HI R36, R36, 0x2, RZ ;  /* 0x0000000224247827 */ /* 0x000fe200078e02ff */
[----:B------:R-:W-:-:S03]  /*1700*/  IADD3 R37, P1, P2, R37, R106, R35 ;  /* 0x0000006a25257210 */ /* 0x000fc60007a3e023 */
[----:B------:R-:W-:Y:S01]  /*1710*/  IMAD.HI R22, R22, 0x2, RZ ;  /* 0x0000000216167827 */ /* 0x000fe200078e02ff */
[----:B------:R-:W-:-:S03]  /*1720*/  LOP3.LUT R108, R39, 0x90, R108, 0x78, !PT ;  /* 0x00000090276c7812 */ /* 0x000fc600078e786c */
[C---:B------:R-:W-:Y:S01]  /*1730*/  IMAD R94, R101.reuse, 0x2, R92 ;  /* 0x00000002655e7824 */ /* 0x040fe200078e025c */
[----:B------:R-:W-:Y:S02]  /*1740*/  IADD3.X R39, PT, PT, R36, R107, R22, P1, P2 ;  /* 0x0000006b24277210 */ /* 0x000fe40000fe4416 */
[-C--:B------:R-:W-:Y:S02]  /*1750*/  LEA R214, P1, R50, R37.reuse, 0x1 ;  /* 0x0000002532d67211 */ /* 0x080fe400078208ff */
[C---:B------:R-:W-:Y:S02]  /*1760*/  LEA R96, R101.reuse, R94, 0x1 ;  /* 0x0000005e65607211 */ /* 0x040fe400078e08ff */
[----:B------:R-:W-:Y:S02]  /*1770*/  LEA R212, P2, R56, R37, 0x1 ;  /* 0x0000002538d47211 */ /* 0x000fe400078408ff */
[-C--:B------:R-:W-:Y:S01]  /*1780*/  LEA.HI.X.SX32 R215, R50, R39.reuse, 0x1, P1 ;  /* 0x0000002732d77211 */ /* 0x080fe200008f0eff */
[----:B------:R-:W-:Y:S01]  /*1790*/  IMAD R98, R101, 0x2, R96 ;  /* 0x0000000265627824 */ /* 0x000fe200078e0260 */
[----:B------:R-:W-:-:S02]  /*17a0*/  LEA.HI.X.SX32 R213, R56, R39, 0x1, P2 ;  /* 0x0000002738d57211 */ /* 0x000fc400010f0eff */
[-C--:B------:R-:W-:Y:S02]  /*17b0*/  LEA R204, P4, R54, R37.reuse, 0x1 ;  /* 0x0000002536cc7211 */ /* 0x080fe400078808ff */
[-C--:B------:R-:W-:Y:S02]  /*17c0*/  LEA R210, P1, R60, R37.reuse, 0x1 ;  /* 0x000000253cd27211 */ /* 0x080fe400078208ff */
[-C--:B------:R-:W-:Y:S02]  /*17d0*/  LEA R208, P2, R52, R37.reuse, 0x1 ;  /* 0x0000002534d07211 */ /* 0x080fe400078408ff */
[----:B------:R-:W-:Y:S02]  /*17e0*/  LEA R206, P3, R62, R37, 0x1 ;  /* 0x000000253ece7211 */ /* 0x000fe400078608ff */
[-C--:B------:R-:W-:Y:S02]  /*17f0*/  LEA.HI.X.SX32 R205, R54, R39.reuse, 0x1, P4 ;  /* 0x0000002736cd7211 */ /* 0x080fe400020f0eff */
[----:B------:R-:W-:-:S02]  /*1800*/  LEA.HI.X.SX32 R211, R60, R39, 0x1, P1 ;  /* 0x000000273cd37211 */ /* 0x000fc400008f0eff */
[-C--:B------:R-:W-:Y:S02]  /*1810*/  LEA.HI.X.SX32 R209, R52, R39.reuse, 0x1, P2 ;  /* 0x0000002734d17211 */ /* 0x080fe400010f0eff */
[----:B------:R-:W-:Y:S02]  /*1820*/  LEA.HI.X.SX32 R207, R62, R39, 0x1, P3 ;  /* 0x000000273ecf7211 */ /* 0x000fe400018f0eff */
[-C--:B------:R-:W-:Y:S02]  /*1830*/  LEA R196, P4, R66, R37.reuse, 0x1 ;  /* 0x0000002542c47211 */ /* 0x080fe400078808ff */
[----:B------:R-:W-:Y:S02]  /*1840*/  LEA R100, R101, R98, 0x1 ;  /* 0x0000006265647211 */ /* 0x000fe400078e08ff */
[-C--:B------:R-:W-:Y:S02]  /*1850*/  LEA R202, P1, R58, R37.reuse, 0x1 ;  /* 0x000000253aca7211 */ /* 0x080fe400078208ff */
[----:B------:R-:W-:-:S02]  /*1860*/  LEA R200, P2, R48, R37, 0x1 ;  /* 0x0000002530c87211 */ /* 0x000fc400078408ff */
[----:B------:R-:W-:Y:S02]  /*1870*/  LEA R198, P3, R64, R37, 0x1 ;  /* 0x0000002540c67211 */ /* 0x000fe400078608ff */
[-C--:B------:R-:W-:Y:S01]  /*1880*/  LEA.HI.X.SX32 R197, R66, R39.reuse, 0x1, P4 ;  /* 0x0000002742c57211 */ /* 0x080fe200020f0eff */
[----:B------:R-:W-:Y:S01]  /*1890*/  IMAD R102, R101, 0x2, R100 ;  /* 0x0000000265667824 */ /* 0x000fe200078e0264 */
[-C--:B------:R-:W-:Y:S02]  /*18a0*/  LEA.HI.X.SX32 R203, R58, R39.reuse, 0x1, P1 ;  /* 0x000000273acb7211 */ /* 0x080fe400008f0eff */
[-C--:B------:R-:W-:Y:S02]  /*18b0*/  LEA.HI.X.SX32 R201, R48, R39.reuse, 0x1, P2 ;  /* 0x0000002730c97211 */ /* 0x080fe400010f0eff */
[----:B------:R-:W-:Y:S02]  /*18c0*/  LEA.HI.X.SX32 R199, R64, R39, 0x1, P3 ;  /* 0x0000002740c77211 */ /* 0x000fe400018f0eff */
[----:B------:R-:W-:-:S02]  /*18d0*/  LEA R188, P4, R76, R37, 0x1 ;  /* 0x000000254cbc7211 */ /* 0x000fc400078808ff */
[-C--:B------:R-:W-:Y:S02]  /*18e0*/  LEA R194, P1, R70, R37.reuse, 0x1 ;  /* 0x0000002546c27211 */ /* 0x080fe400078208ff */
[-C--:B------:R-:W-:Y:S02]  /*18f0*/  LEA R192, P2, R72, R37.reuse, 0x1 ;  /* 0x0000002548c07211 */ /* 0x080fe400078408ff */
[----:B------:R-:W-:Y:S01]  /*1900*/  LEA R190, P3, R74, R37, 0x1 ;  /* 0x000000254abe7211 */ /* 0x000fe200078608ff */
[----:B------:R-:W-:Y:S01]  /*1910*/  IMAD R104, R101, 0x2, R102 ;  /* 0x0000000265687824 */ /* 0x000fe200078e0266 */
[-C--:B------:R-:W-:Y:S02]  /*1920*/  LEA.HI.X.SX32 R189, R76, R39.reuse, 0x1, P4 ;  /* 0x000000274cbd7211 */ /* 0x080fe400020f0eff */
[-C--:B------:R-:W-:Y:S02]  /*1930*/  LEA.HI.X.SX32 R195, R70, R39.reuse, 0x1, P1 ;  /* 0x0000002746c37211 */ /* 0x080fe400008f0eff */
[----:B------:R-:W-:-:S02]  /*1940*/  LEA.HI.X.SX32 R193, R72, R39, 0x1, P2 ;  /* 0x0000002748c17211 */ /* 0x000fc400010f0eff */
[----:B------:R-:W-:Y:S02]  /*1950*/  LEA.HI.X.SX32 R191, R74, R39, 0x1, P3 ;  /* 0x000000274abf7211 */ /* 0x000fe400018f0eff */
[-C--:B------:R-:W-:Y:S02]  /*1960*/  LEA R180, P4, R84, R37.reuse, 0x1 ;  /* 0x0000002554b47211 */ /* 0x080fe400078808ff */
[-C--:B------:R-:W-:Y:S02]  /*1970*/  LEA R186, P1, R78, R37.reuse, 0x1 ;  /* 0x000000254eba7211 */ /* 0x080fe400078208ff */
[-C--:B------:R-:W-:Y:S02]  /*1980*/  LEA R184, P2, R80, R37.reuse, 0x1 ;  /* 0x0000002550b87211 */ /* 0x080fe400078408ff */
[----:B------:R-:W-:Y:S02]  /*1990*/  LEA R182, P3, R82, R37, 0x1 ;  /* 0x0000002552b67211 */ /* 0x000fe400078608ff */
[----:B------:R-:W-:-:S02]  /*19a0*/  LEA.HI.X.SX32 R181, R84, R39, 0x1, P4 ;  /* 0x0000002754b57211 */ /* 0x000fc400020f0eff */
[----:B------:R-:W-:Y:S02]  /*19b0*/  LEA R106, R101, R104, 0x1 ;  /* 0x00000068656a7211 */ /* 0x000fe400078e08ff */
[-C--:B------:R-:W-:Y:S02]  /*19c0*/  LEA.HI.X.SX32 R187, R78, R39.reuse, 0x1, P1 ;  /* 0x000000274ebb7211 */ /* 0x080fe400008f0eff */
[-C--:B------:R-:W-:Y:S02]  /*19d0*/  LEA.HI.X.SX32 R185, R80, R39.reuse, 0x1, P2 ;  /* 0x0000002750b97211 */ /* 0x080fe400010f0eff */
[----:B------:R-:W-:Y:S02]  /*19e0*/  LEA.HI.X.SX32 R183, R82, R39, 0x1, P3 ;  /* 0x0000002752b77211 */ /* 0x000fe400018f0eff */
[-C--:B------:R-:W-:Y:S02]  /*19f0*/  LEA R168, P4, R92, R37.reuse, 0x1 ;  /* 0x000000255ca87211 */ /* 0x080fe400078808ff */
[----:B------:R-:W-:-:S02]  /*1a00*/  LEA R178, P1, R86, R37, 0x1 ;  /* 0x0000002556b27211 */ /* 0x000fc400078208ff */
[-C--:B------:R-:W-:Y:S02]  /*1a10*/  LEA R176, P2, R88, R37.reuse, 0x1 ;  /* 0x0000002558b07211 */ /* 0x080fe400078408ff */
[----:B------:R-:W-:Y:S01]  /*1a20*/  LEA R174, P3, R90, R37, 0x1 ;  /* 0x000000255aae7211 */ /* 0x000fe200078608ff */
[----:B------:R-:W-:Y:S01]  /*1a30*/  IMAD R22, R101, 0x2, R106 ;  /* 0x0000000265167824 */ /* 0x000fe200078e026a */
[-C--:B------:R-:W-:Y:S02]  /*1a40*/  LEA.HI.X.SX32 R169, R92, R39.reuse, 0x1, P4 ;  /* 0x000000275ca97211 */ /* 0x080fe400020f0eff */
[-C--:B------:R-:W-:Y:S02]  /*1a50*/  LEA.HI.X.SX32 R179, R86, R39.reuse, 0x1, P1 ;  /* 0x0000002756b37211 */ /* 0x080fe400008f0eff */
[-C--:B------:R-:W-:Y:S02]  /*1a60*/  LEA.HI.X.SX32 R177, R88, R39.reuse, 0x1, P2 ;  /* 0x0000002758b17211 */ /* 0x080fe400010f0eff */
        /* <DEDUP_REMOVED lines=10> */
[----:B------:R-:W-:Y:S02]  /*1b10*/  LOP3.LUT R35, R2, 0x40, RZ, 0xc0, !PT ;  /* 0x0000004002237812 */ /* 0x000fe400078ec0ff */
[-C--:B------:R-:W-:Y:S02]  /*1b20*/  LEA R158, P1, R102, R37.reuse, 0x1 ;  /* 0x00000025669e7211 */ /* 0x080fe400078208ff */
[----:B------:R-:W-:-:S02]  /*1b30*/  LEA R156, P2, R104, R37, 0x1 ;  /* 0x00000025689c7211 */ /* 0x000fc400078408ff */
[----:B------:R-:W-:Y:S02]  /*1b40*/  LEA R154, P3, R106, R37, 0x1 ;  /* 0x000000256a9a7211 */ /* 0x000fe400078608ff */
[----:B----4-:R-:W-:Y:S02]  /*1b50*/  R2UR UR10, R61 ;  /* 0x000000003d0a72ca */ /* 0x010fe400000e0000 */
[-C--:B------:R-:W-:Y:S02]  /*1b60*/  LEA.HI.X.SX32 R153, R22, R39.reuse, 0x1, P4 ;  /* 0x0000002716997211 */ /* 0x080fe400020f0eff */
[-C--:B------:R-:W-:Y:S02]  /*1b70*/  LEA.HI.X.SX32 R159, R102, R39.reuse, 0x1, P1 ;  /* 0x00000027669f7211 */ /* 0x080fe400008f0eff */
[-C--:B------:R-:W-:Y:S02]  /*1b80*/  LEA.HI.X.SX32 R157, R104, R39.reuse, 0x1, P2 ;  /* 0x00000027689d7211 */ /* 0x080fe400010f0eff */
[----:B------:R-:W-:-:S02]  /*1b90*/  LEA.HI.X.SX32 R155, R106, R39, 0x1, P3 ;  /* 0x000000276a9b7211 */ /* 0x000fc400018f0eff */
[----:B------:R-:W-:Y:S01]  /*1ba0*/  LEA R22, R35, R108, 0x8 ;  /* 0x0000006c23167211 */ /* 0x000fe200078e40ff */
[----:B------:R-:W-:Y:S06]  /*1bb0*/  @P0 BRA `(.L_x_5) ;  /* 0x0000000000180947 */ /* 0x000fec0003800000 */
[----:B------:R-:W-:Y:S01]  /*1bc0*/  ELECT P1, URZ, PT ;  /* 0x0000000000ff782f */ /* 0x000fe20003820000 */
[----:B------:R-:W-:Y:S01]  /*1bd0*/  IMAD.MOV.U32 R36, RZ, RZ, 0x1 ;  /* 0x00000001ff247424 */ /* 0x000fe200078e00ff */
[----:B------:R-:W-:Y:S01]  /*1be0*/  UMOV UR4, 0x40 ;  /* 0x0000004000047882 */ /* 0x000fe20000000000 */
[----:B------:R-:W-:Y:S01]  /*1bf0*/  UVIRTCOUNT.DEALLOC.SMPOOL 0x80 ;  /* 0x000000800000784c */ /* 0x000fe20000000000 */
[----:B------:R-:W-:-:S09]  /*1c00*/  ULEA UR4, UR6, UR4, 0x18 ;  /* 0x0000000406047291 */ /* 0x000fd2000f8ec0ff */
[----:B------:R0:W-:Y:S03]  /*1c10*/  @P1 STS.U8 [UR4], R36 ;  /* 0x00000024ff001988 */ /* 0x0001e60008000004 */
.L_x_5:
[----:B-----5:R1:W-:Y:S01]  /*1c20*/  STS.U16 [R22+UR9], R0 ;  /* 0x0000000016007988 */ /* 0x0203e20008000409 */
[----:B------:R-:W2:Y:S01]  /*1c30*/  LDCU UR6, c[0x0][0x3c8] ;  /* 0x00007900ff0677ac */ /* 0x000ea20008000800 */
[----:B------:R-:W-:Y:S02]  /*1c40*/  SHF.R.U32.HI R72, RZ, 0x7, R2 ;  /* 0x00000007ff487819 */ /* 0x000fe40000011602 */
[----:B------:R3:W-:Y:S01]  /*1c50*/  STS.U16 [R22+UR9+0x400], R6 ;  /* 0x0004000616007988 */ /* 0x0007e20008000409 */
[----:B------:R-:W4:Y:S01]  /*1c60*/  LDCU.64 UR4, c[0x0][0x388] ;  /* 0x00007100ff0477ac */ /* 0x000f220008000a00 */
[----:B------:R-:W-:Y:S02]  /*1c70*/  SGXT.U32 R72, R72, 0x1 ;  /* 0x000000014848781a */ /* 0x000fe40000000000 */
[----:B------:R0:W-:Y:S01]  /*1c80*/  STS.U16 [R22+UR9+0x800], R10 ;  /* 0x0008000a16007988 */ /* 0x0001e20008000409 */
[----:B------:R-:W-:Y:S01]  /*1c90*/  USHF.L.U32 UR20, UR55, 0x15, URZ ;  /* 0x0000001537147899 */ /* 0x000fe200080006ff */
[C---:B-1----:R-:W-:Y:S01]  /*1ca0*/  LOP3.LUT R0, R22.reuse, 0x20, RZ, 0x3c, !PT ;  /* 0x0000002016007812 */ /* 0x042fe200078e3cff */
[----:B------:R-:W-:Y:S01]  /*1cb0*/  ULOP3.LUT UR71, UR55, 0x4, URZ, 0xc0, !UPT ;  /* 0x0000000437477892 */ /* 0x000fe2000f8ec0ff */
[----:B------:R-:W-:Y:S01]  /*1cc0*/  STS.U16 [R22+UR9+0xc00], R14 ;  /* 0x000c000e16007988 */ /* 0x000fe20008000409 */
[----:B------:R-:W-:Y:S01]  /*1cd0*/  ULOP3.LUT UR20, UR20, 0x600000, URZ, 0xc0, !UPT ;  /* 0x0060000014147892 */ /* 0x000fe2000f8ec0ff */
[----:B---3--:R-:W-:Y:S01]  /*1ce0*/  LOP3.LUT R6, R22, 0x40, RZ, 0x3c, !PT ;  /* 0x0000004016067812 */ /* 0x008fe200078e3cff */
[----:B------:R-:W-:-:S02]  /*1cf0*/  UIADD3 UR12, UPT, UPT, UR9, 0x14000, URZ ;  /* 0x00014000090c7890 */ /* 0x000fc4000fffe0ff */
[----:B------:R1:W-:Y:S01]  /*1d00*/  STS.U16 [R22+UR9+0x1000], R18 ;  /* 0x0010001216007988 */ /* 0x0003e20008000409 */
[----:B------:R-:W-:Y:S01]  /*1d10*/  UIADD3 UR11, UPT, UPT, UR10, UR20, URZ ;  /* 0x000000140a0b7290 */ /* 0x000fe2000fffe0ff */
[----:B0-----:R-:W-:Y:S01]  /*1d20*/  PRMT R10, RZ, 0x7610, R10 ;  /* 0x00007610ff0a7816 */ /* 0x001fe2000000000a */
[----:B------:R-:W0:Y:S01]  /*1d30*/  LDCU UR70, c[0x0][0x3f0] ;  /* 0x00007e00ff4677ac */ /* 0x000e220008000800 */
[----:B------:R-:W-:Y:S01]  /*1d40*/  STS.U16 [R22+UR9+0x1400], R23 ;  /* 0x0014001716007988 */ /* 0x000fe20008000409 */
[----:B------:R-:W-:Y:S01]  /*1d50*/  PRMT R36, RZ, 0x7610, R36 ;  /* 0x00007610ff247816 */ /* 0x000fe20000000024 */
[----:B------:R-:W-:Y:S02]  /*1d60*/  ULEA UR11, UR71, UR11, 0x4 ;  /* 0x0000000b470b7291 */ /* 0x000fe4000f8e20ff */
[----:B------:R-:W-:Y:S01]  /*1d70*/  STS.U16 [R22+UR9+0x1800], R27 ;  /* 0x0018001b16007988 */ /* 0x000fe20008000409 */
[----:B------:R-:W-:Y:S02]  /*1d80*/  PRMT R48, RZ, 0x7610, R48 ;  /* 0x00007610ff307816 */ /* 0x000fe40000000030 */
[----:B-1----:R-:W-:Y:S01]  /*1d90*/  PRMT R18, RZ, 0x7610, R18 ;  /* 0x00007610ff127816 */ /* 0x002fe20000000012 */
[----:B------:R-:W-:Y:S01]  /*1da0*/  STS.U16 [R22+UR9+0x1c00], R31 ;  /* 0x001c001f16007988 */ /* 0x000fe20008000409 */
[----:B------:R-:W-:-:S02]  /*1db0*/  PRMT R14, RZ, 0x7610, R14 ;  /* 0x00007610ff0e7816 */ /* 0x000fc4000000000e */
[----:B------:R-:W-:Y:S01]  /*1dc0*/  PRMT R50, RZ, 0x7610, R50 ;  /* 0x00007610ff327816 */ /* 0x000fe20000000032 */
[----:B------:R1:W-:Y:S04]  /*1dd0*/  STS.U16 [R22+UR9+0x2000], R38 ;  /* 0x0020002616007988 */ /* 0x0003e80008000409 */
[----:B------:R-:W-:Y:S04]  /*1de0*/  STS.U16 [R22+UR9+0x2400], R43 ;  /* 0x0024002b16007988 */ /* 0x000fe80008000409 */
[----:B------:R-:W-:Y:S01]  /*1df0*/  STS.U16 [R22+UR9+0x2800], R47 ;  /* 0x0028002f16007988 */ /* 0x000fe20008000409 */
[----:B-1----:R-:W-:-:S03]  /*1e00*/  PRMT R38, RZ, 0x7610, R38 ;  /* 0x00007610ff267816 */ /* 0x002fc60000000026 */
[----:B------:R-:W-:Y:S04]  /*1e10*/  STS.U16 [R22+UR9+0x2c00], R69 ;  /* 0x002c004516007988 */ /* 0x000fe80008000409 */
[----:B------:R-:W-:Y:S04]  /*1e20*/  STS.U16 [R22+UR9+0x3000], R77 ;  /* 0x0030004d16007988 */ /* 0x000fe80008000409 */
[----:B------:R-:W-:Y:S04]  /*1e30*/  STS.U16 [R22+UR9+0x3400], R85 ;  /* 0x0034005516007988 */ /* 0x000fe80008000409 */
[----:B------:R-:W-:Y:S04]  /*1e40*/  STS.U16 [R22+UR9+0x3800], R93 ;  /* 0x0038005d16007988 */ /* 0x000fe80008000409 */
[----:B------:R1:W-:Y:S04]  /*1e50*/  STS.U16 [R22+UR9+0x3c00], R53 ;  /* 0x003c003516007988 */ /* 0x0003e80008000409 */
[----:B------:R3:W-:Y:S04]  /*1e60*/  STS.U16 [R0+UR9+0x3100], R79 ;  /* 0x0031004f00007988 */ /* 0x0007e80008000409 */
[----:B------:R-:W-:Y:S01]  /*1e70*/  STS.U16 [R0+UR9+0x100], R3 ;  /* 0x0001000300007988 */ /* 0x000fe20008000409 */
[----:B-1----:R-:W-:-:S03]  /*1e80*/  LOP3.LUT R22, R22, 0x60, RZ, 0x3c, !PT ;  /* 0x0000006016167812 */ /* 0x002fc600078e3cff */
[----:B------:R1:W-:Y:S01]  /*1e90*/  STS.U16 [R0+UR9+0x500], R7 ;  /* 0x0005000700007988 */ /* 0x0003e20008000409 */
[----:B---3--:R-:W3:Y:S03]  /*1ea0*/  LDC.64 R78, c[0x0][0x3c0] ;  /* 0x0000f000ff4e7b82 */ /* 0x008ee60000000a00 */
[----:B------:R0:W-:Y:S04]  /*1eb0*/  STS.U16 [R0+UR9+0x900], R11 ;  /* 0x0009000b00007988 */ /* 0x0001e80008000409 */
[----:B------:R2:W-:Y:S01]  /*1ec0*/  STS.U16 [R0+UR9+0xd00], R15 ;  /* 0x000d000f00007988 */ /* 0x0005e20008000409 */
[----:B-1----:R-:W-:-:S03]  /*1ed0*/  PRMT R7, RZ, 0x7610, R7 ;  /* 0x00007610ff077816 */ /* 0x002fc60000000007 */
[----:B------:R-:W-:Y:S01]  /*1ee0*/  STS.U16 [R0+UR9+0x1100], R19 ;  /* 0x0011001300007988 */ /* 0x000fe20008000409 */
[----:B0-----:R-:W-:-:S03]  /*1ef0*/  PRMT R11, RZ, 0x7610, R11 ;  /* 0x00007610ff0b7816 */ /* 0x001fc6000000000b */
[----:B------:R0:W-:Y:S01]  /*1f00*/  STS.U16 [R0+UR9+0x1500], R24 ;  /* 0x0015001800007988 */ /* 0x0001e20008000409 */
[----:B--2---:R-:W-:-:S03]  /*1f10*/  PRMT R15, RZ, 0x7610, R15 ;  /* 0x00007610ff0f7816 */ /* 0x004fc6000000000f */
[----:B------:R1:W-:Y:S04]  /*1f20*/  STS.U16 [R0+UR9+0x1900], R28 ;  /* 0x0019001c00007988 */ /* 0x0003e80008000409 */
[----:B------:R2:W-:Y:S01]  /*1f30*/  STS.U16 [R0+UR9+0x1d00], R32 ;  /* 0x001d002000007988 */ /* 0x0005e20008000409 */
[----:B---3--:R-:W-:Y:S01]  /*1f40*/  IMAD R78, R78, UR8, RZ ;  /* 0x000000084e4e7c24 */ /* 0x008fe2000f8e02ff */
[----:B0-----:R-:W-:Y:S02]  /*1f50*/  PRMT R24, RZ, 0x7610, R24 ;  /* 0x00007610ff187816 */ /* 0x001fe40000000018 */
[----:B------:R0:W-:Y:S01]  /*1f60*/  STS.U16 [R0+UR9+0x2100], R40 ;  /* 0x0021002800007988 */ /* 0x0001e20008000409 */
[----:B------:R-:W-:Y:S01]  /*1f70*/  IMAD.SHL.U32 R3, R78, 0x2, RZ ;  /* 0x000000024e037824 */ /* 0x000fe200078e00ff */
[----:B-1----:R-:W-:-:S02]  /*1f80*/  PRMT R28, RZ, 0x7610, R28 ;  /* 0x00007610ff1c7816 */ /* 0x002fc4000000001c */
[----:B------:R1:W-:Y:S01]  /*1f90*/  STS.U16 [R0+UR9+0x2500], R44 ;  /* 0x0025002c00007988 */ /* 0x0003e20008000409 */
[----:B------:R-:W-:Y:S01]  /*1fa0*/  IMAD.HI R78, R78, 0x2, RZ ;  /* 0x000000024e4e7827 */ /* 0x000fe200078e02ff */
[----:B--2---:R-:W-:Y:S02]  /*1fb0*/  PRMT R32, RZ, 0x7610, R32 ;  /* 0x00007610ff207816 */ /* 0x004fe40000000020 */
[----:B------:R-:W-:Y:S01]  /*1fc0*/  STS.U16 [R0+UR9+0x2900], R63 ;  /* 0x0029003f00007988 */ /* 0x000fe20008000409 */
[----:B0-----:R-:W-:-:S03]  /*1fd0*/  PRMT R40, RZ, 0x7610, R40 ;  /* 0x00007610ff287816 */ /* 0x001fc60000000028 */
[----:B------:R-:W-:Y:S01]  /*1fe0*/  STS.U16 [R0+UR9+0x2d00], R71 ;  /* 0x002d004700007988 */ /* 0x000fe20008000409 */
[----:B-1----:R-:W-:-:S03]  /*1ff0*/  PRMT R44, RZ, 0x7610, R44 ;  /* 0x00007610ff2c7816 */ /* 0x002fc6000000002c */
[----:B------:R-:W-:Y:S04]  /*2000*/  STS.U16 [R0+UR9+0x3500], R87 ;  /* 0x0035005700007988 */ /* 0x000fe80008000409 */
[----:B------:R-:W-:Y:S04]  /*2010*/  STS.U16 [R0+UR9+0x3900], R95 ;  /* 0x0039005f00007988 */ /* 0x000fe80008000409 */
[----:B------:R0:W-:Y:S04]  /*2020*/  STS.U16 [R0+UR9+0x3d00], R55 ;  /* 0x003d003700007988 */ /* 0x0001e80008000409 */
[----:B------:R1:W-:Y:S04]  /*2030*/  STS.U16 [R6+UR9+0x200], R4 ;  /* 0x0002000406007988 */ /* 0x0003e80008000409 */
[----:B------:R2:W-:Y:S01]  /*2040*/  STS.U16 [R6+UR9+0x600], R8 ;  /* 0x0006000806007988 */ /* 0x0005e20008000409 */
[----:B0-----:R-:W-:-:S03]  /*2050*/  LOP3.LUT R0, R2, 0x7f, RZ, 0xc0, !PT ;  /* 0x0000007f02007812 */ /* 0x001fc600078ec0ff */
[----:B------:R0:W-:Y:S02]  /*2060*/  STS.U16 [R6+UR9+0xa00], R12 ;  /* 0x000a000c06007988 */ /* 0x0001e40008000409 */
[----:B-1----:R-:W-:Y:S02]  /*2070*/  IMAD R4, R0, UR6, RZ ;  /* 0x0000000600047c24 */ /* 0x002fe4000f8e02ff */
[----:B------:R1:W-:Y:S01]  /*2080*/  STS.U16 [R6+UR9+0xe00], R16 ;  /* 0x000e001006007988 */ /* 0x0003e20008000409 */
[----:B--2---:R-:W-:-:S03]  /*2090*/  IMAD R8, R72, R79, RZ ;  /* 0x0000004f48087224 */ /* 0x004fc600078e02ff */
[----:B------:R2:W-:Y:S01]  /*20a0*/  STS.U16 [R6+UR9+0x1200], R20 ;  /* 0x0012001406007988 */ /* 0x0005e20008000409 */
[----:B0-----:R-:W-:-:S03]  /*20b0*/  PRMT R12, RZ, 0x7610, R12 ;  /* 0x00007610ff0c7816 */ /* 0x001fc6000000000c */
[----:B------:R-:W-:Y:S01]  /*20c0*/  STS.U16 [R6+UR9+0x1600], R25 ;  /* 0x0016001906007988 */ /* 0x000fe20008000409 */
[----:B-1----:R-:W-:-:S03]  /*20d0*/  PRMT R16, RZ, 0x7610, R16 ;  /* 0x00007610ff107816 */ /* 0x002fc60000000010 */
[----:B------:R-:W-:Y:S01]  /*20e0*/  STS.U16 [R6+UR9+0x1a00], R29 ;  /* 0x001a001d06007988 */ /* 0x000fe20008000409 */
[----:B--2---:R-:W-:-:S03]  /*20f0*/  PRMT R20, RZ, 0x7610, R20 ;  /* 0x00007610ff147816 */ /* 0x004fc60000000014 */
[----:B------:R-:W-:Y:S04]  /*2100*/  STS.U16 [R6+UR9+0x1e00], R33 ;  /* 0x001e002106007988 */ /* 0x000fe80008000409 */
[----:B------:R0:W-:Y:S04]  /*2110*/  STS.U16 [R6+UR9+0x2200], R42 ;  /* 0x0022002a06007988 */ /* 0x0001e80008000409 */
[----:B------:R1:W-:Y:S04]  /*2120*/  STS.U16 [R6+UR9+0x2600], R46 ;  /* 0x0026002e06007988 */ /* 0x0003e80008000409 */
[----:B------:R-:W-:Y:S01]  /*2130*/  STS.U16 [R6+UR9+0x2a00], R65 ;  /* 0x002a004106007988 */ /* 0x000fe20008000409 */
[----:B0-----:R-:W-:-:S03]  /*2140*/  PRMT R42, RZ, 0x7610, R42 ;  /* 0x00007610ff2a7816 */ /* 0x001fc6000000002a */
[----:B------:R-:W-:Y:S01]  /*2150*/  STS.U16 [R6+UR9+0x2e00], R73 ;  /* 0x002e004906007988 */ /* 0x000fe20008000409 */
[----:B-1----:R-:W-:-:S03]  /*2160*/  PRMT R46, RZ, 0x7610, R46 ;  /* 0x00007610ff2e7816 */ /* 0x002fc6000000002e */
[----:B------:R-:W-:Y:S04]  /*2170*/  STS.U16 [R6+UR9+0x3200], R81 ;  /* 0x0032005106007988 */ /* 0x000fe80008000409 */
[----:B------:R-:W-:Y:S04]  /*2180*/  STS.U16 [R6+UR9+0x3600], R89 ;  /* 0x0036005906007988 */ /* 0x000fe80008000409 */
[----:B------:R-:W-:Y:S04]  /*2190*/  STS.U16 [R6+UR9+0x3a00], R51 ;  /* 0x003a003306007988 */ /* 0x000fe80008000409 */
[----:B------:R0:W-:Y:S04]  /*21a0*/  STS.U16 [R6+UR9+0x3e00], R59 ;  /* 0x003e003b06007988 */ /* 0x0001e80008000409 */
[----:B------:R1:W-:Y:S04]  /*21b0*/  STS.U16 [R22+UR9+0x300], R5 ;  /* 0x0003000516007988 */ /* 0x0003e80008000409 */
[----:B------:R2:W-:Y:S01]  /*21c0*/  STS.U16 [R22+UR9+0x700], R9 ;  /* 0x0007000916007988 */ /* 0x0005e20008000409 */
[----:B0-----:R-:W-:-:S03]  /*21d0*/  SHF.L.U32 R6, R4, 0x1, RZ ;  /* 0x0000000104067819 */ /* 0x001fc600000006ff */
[----:B------:R-:W-:Y:S01]  /*21e0*/  STS.U16 [R22+UR9+0xb00], R13 ;  /* 0x000b000d16007988 */ /* 0x000fe20008000409 */
[----:B-1----:R-:W-:Y:S01]  /*21f0*/  IMAD.HI R5, R4, 0x2, RZ ;  /* 0x0000000204057827 */ /* 0x002fe200078e02ff */
[----:B----4-:R-:W-:Y:S02]  /*2200*/  IADD3 R3, P2, P1, R6, UR4, R3 ;  /* 0x0000000406037c10 */ /* 0x010fe4000f95e003 */
[----:B------:R-:W-:Y:S01]  /*2210*/  STS.U16 [R22+UR9+0xf00], R17 ;  /* 0x000f001116007988 */ /* 0x000fe20008000409 */
[----:B------:R-:W-:Y:S01]  /*2220*/  UMOV UR4, 0x1 ;  /* 0x0000000100047882 */ /* 0x000fe20000000000 */
[----:B------:R-:W-:Y:S02]  /*2230*/  LEA R4, R79, R8, 0x1 ;  /* 0x000000084f047211 */ /* 0x000fe400078e08ff */
[----:B------:R-:W-:Y:S01]  /*2240*/  IADD3.X R5, PT, PT, R5, UR5, R78, P2, P1 ;  /* 0x0000000505057c10 */ /* 0x000fe200097e244e */
[----:B------:R-:W-:Y:S01]  /*2250*/  STS.U16 [R22+UR9+0x1300], R21 ;  /* 0x0013001516007988 */ /* 0x000fe20008000409 */
[----:B------:R-:W-:-:S02]  /*2260*/  LEA R86, P1, R8, R3, 0x1 ;  /* 0x0000000308567211 */ /* 0x000fc400078208ff */
[----:B------:R-:W-:Y:S01]  /*2270*/  LEA R84, P2, R4, R3, 0x1 ;  /* 0x0000000304547211 */ /* 0x000fe200078408ff */
[----:B------:R-:W-:Y:S01]  /*2280*/  STS.U16 [R22+UR9+0x1700], R26 ;  /* 0x0017001a16007988 */ /* 0x000fe20008000409 */
[-C--:B------:R-:W-:Y:S02]  /*2290*/  LEA.HI.X.SX32 R87, R8, R5.reuse, 0x1, P1 ;  /* 0x0000000508577211 */ /* 0x080fe400008f0eff */
[----:B------:R-:W-:Y:S01]  /*22a0*/  LOP3.LUT P1, RZ, R2, 0xff, RZ, 0xc0, !PT ;  /* 0x000000ff02ff7812 */ /* 0x000fe2000782c0ff */
[----:B------:R-:W-:Y:S01]  /*22b0*/  STS.U16 [R22+UR9+0x1b00], R30 ;  /* 0x001b001e16007988 */ /* 0x000fe20008000409 */
[----:B------:R-:W-:Y:S02]  /*22c0*/  LEA.HI.X.SX32 R85, R4, R5, 0x1, P2 ;  /* 0x0000000504557211 */ /* 0x000fe400010f0eff */
[----:B------:R-:W-:Y:S01]  /*22d0*/  ISETP.LT.AND P2, PT, RZ, UR70, PT ;  /* 0x00000046ff007c0c */ /* 0x000fe2000bf41270 */
[----:B------:R0:W-:Y:S01]  /*22e0*/  STS.U16 [R22+UR9+0x1f00], R34 ;  /* 0x001f002216007988 */ /* 0x0001e20008000409 */
[----:B------:R-:W-:-:S02]  /*22f0*/  PRMT R4, RZ, 0x7610, R4 ;  /* 0x00007610ff047816 */ /* 0x000fc40000000004 */
[----:B------:R-:W-:Y:S01]  /*2300*/  PRMT R3, RZ, 0x7610, R3 ;  /* 0x00007610ff037816 */ /* 0x000fe20000000003 */
[----:B------:R-:W-:Y:S01]  /*2310*/  STS.U16 [R22+UR9+0x2300], R41 ;  /* 0x0023002916007988 */ /* 0x000fe20008000409 */
[----:B------:R-:W-:Y:S02]  /*2320*/  PRMT R5, RZ, 0x7610, R5 ;  /* 0x00007610ff057816 */ /* 0x000fe40000000005 */
[----:B--2---:R-:W-:Y:S01]  /*2330*/  PRMT R9, RZ, 0x7610, R9 ;  /* 0x00007610ff097816 */ /* 0x004fe20000000009 */
[----:B------:R-:W-:Y:S01]  /*2340*/  STS.U16 [R22+UR9+0x2700], R45 ;  /* 0x0027002d16007988 */ /* 0x000fe20008000409 */
[----:B------:R-:W-:Y:S01]  /*2350*/  VOTEU.ALL UP0, P1 ;  /* 0x0000000000ff7886 */ /* 0x000fe20000800000 */
[----:B------:R-:W-:Y:S01]  /*2360*/  VOTEU.ALL UP1, P1 ;  /* 0x0000000000ff7886 */ /* 0x000fe20000820000 */
[----:B0-----:R-:W-:Y:S01]  /*2370*/  PRMT R34, RZ, 0x7610, R34 ;  /* 0x00007610ff227816 */ /* 0x001fe20000000022 */
[----:B------:R-:W-:Y:S01]  /*2380*/  STS.U16 [R22+UR9+0x2b00], R67 ;  /* 0x002b004316007988 */ /* 0x000fe20008000409 */
[----:B------:R-:W-:Y:S01]  /*2390*/  PRMT R13, RZ, 0x7610, R13 ;  /* 0x00007610ff0d7816 */ /* 0x000fe2000000000d */
[----:B------:R-:W-:-:S04]  /*23a0*/  @!UP0 UIADD3 UR6, UPT, UPT, -UR4, 0x100000, URZ ;  /* 0x0010000004068890 */ /* 0x000fc8000fffe1ff */
[----:B------:R-:W-:Y:S02]  /*23b0*/  @!UP0 USHF.L.U32 UR7, UR6, 0xb, URZ ;  /* 0x0000000b06078899 */ /* 0x000fe400080006ff */
[----:B------:R-:W-:Y:S01]  /*23c0*/  @!UP0 USHF.L.U32 UR6, UR6, 0x1, URZ ;  /* 0x0000000106068899 */ /* 0x000fe200080006ff */
[----:B------:R-:W-:Y:S01]  /*23d0*/  STS.U16 [R22+UR9+0x2f00], R75 ;  /* 0x002f004b16007988 */ /* 0x000fe20008000409 */
[----:B------:R-:W-:Y:S02]  /*23e0*/  PRMT R17, RZ, 0x7610, R17 ;  /* 0x00007610ff117816 */ /* 0x000fe40000000011 */
[----:B------:R-:W-:Y:S01]  /*23f0*/  PRMT R6, RZ, 0x7610, R6 ;  /* 0x00007610ff067816 */ /* 0x000fe20000000006 */
[----:B------:R-:W-:Y:S01]  /*2400*/  STS.U16 [R22+UR9+0x3300], R83 ;  /* 0x0033005316007988 */ /* 0x000fe20008000409 */
[----:B------:R-:W-:Y:S02]  /*2410*/  PRMT R30, RZ, 0x7610, R30 ;  /* 0x00007610ff1e7816 */ /* 0x000fe4000000001e */
[----:B------:R-:W-:Y:S01]  /*2420*/  PRMT R8, RZ, 0x7610, R8 ;  /* 0x00007610ff087816 */ /* 0x000fe20000000008 */
[----:B------:R-:W-:Y:S01]  /*2430*/  STS.U16 [R22+UR9+0x3700], R91 ;  /* 0x0037005b16007988 */ /* 0x000fe20008000409 */
[----:B------:R-:W-:-:S03]  /*2440*/  PRMT R26, RZ, 0x7610, R26 ;  /* 0x00007610ff1a7816 */ /* 0x000fc6000000001a */
[----:B------:R-:W-:Y:S04]  /*2450*/  STS.U16 [R22+UR9+0x3b00], R57 ;  /* 0x003b003916007988 */ /* 0x000fe80008000409 */
[----:B------:R0:W-:Y:S01]  /*2460*/  STS.U16 [R22+UR9+0x3f00], R49 ;  /* 0x003f003116007988 */ /* 0x0001e20008000409 */
[----:B------:R-:W-:Y:S01]  /*2470*/  STTM.x64 tmem[UR11], RZ ;  /* 0x000000ff000079ed */ /* 0x000fe2000834000b */
[----:B------:R-:W1:Y:S02]  /*2480*/  FENCE.VIEW.ASYNC.T ;  /* 0x00000000000073c6 */ /* 0x000e640000000200 */
[----:B-1----:R-:W-:Y:S01]  /*2490*/  BAR.SYNC.DEFER_BLOCKING 0x0 ;  /* 0x0000000000007b1d */ /* 0x002fe20000010000 */
[----:B0-----:R-:W-:-:S05]  /*24a0*/  PRMT R22, RZ, 0x7610, R22 ;  /* 0x00007610ff167816 */ /* 0x001fca0000000016 */
[----:B------:R-:W0:Y:S02]  /*24b0*/  FENCE.VIEW.ASYNC.S ;  /* 0x00000000000073c6 */ /* 0x000e240000000000 */
[----:B0-----:R0:W1:Y:S02]  /*24c0*/  @!UP1 SYNCS.EXCH.64 URZ, [UR12], UR6 ;  /* 0x000000060cff95b2 */ /* 0x0010640008000100 */
[----:B-1----:R-:W-:Y:S06]  /*24d0*/  BAR.SYNC.DEFER_BLOCKING 0x0 ;  /* 0x0000000000007b1d */ /* 0x002fec0000010000 */
[----:B------:R-:W2:Y:S04]  /*24e0*/  @P2 LDG.E.U16 R4, desc[UR16][R86.64] ;  /* 0x0000001056042981 */ /* 0x000ea8000c1e1500 */
[----:B------:R-:W3:Y:S04]  /*24f0*/  @P2 LDG.E.U16 R10, desc[UR16][R210.64] ;  /* 0x00000010d20a2981 */ /* 0x000ee8000c1e1500 */
[----:B------:R-:W4:Y:S04]  /*2500*/  @P2 LDG.E.U16 R16, desc[UR16][R202.64] ;  /* 0x00000010ca102981 */ /* 0x000f28000c1e1500 */
        /* <DEDUP_REMOVED lines=28> */
[----:B------:R-:W4:Y:S01]  /*26d0*/  @P2 LDG.E.U16 R50, desc[UR16][R152.64] ;  /* 0x0000001098322981 */ /* 0x000f22000c1e1500 */
[----:B0-----:R-:W-:-:S04]  /*26e0*/  @!UP0 UIADD3 UR6, UPT, UPT, -UR4, 0x100000, URZ ;  /* 0x0010000004068890 */ /* 0x001fc8000fffe1ff */
[----:B------:R-:W-:Y:S02]  /*26f0*/  @!UP0 USHF.L.U32 UR7, UR6, 0xb, URZ ;  /* 0x0000000b06078899 */ /* 0x000fe400080006ff */
[----:B------:R-:W-:Y:S01]  /*2700*/  @!UP0 USHF.L.U32 UR6, UR6, 0x1, URZ ;  /* 0x0000000106068899 */ /* 0x000fe200080006ff */
[----:B------:R-:W-:Y:S01]  /*2710*/  IMAD R75, R35, 0x80, R108 ;  /* 0x00000080234b7824 */ /* 0x000fe200078e026c */
[----:B------:R-:W-:-:S04]  /*2720*/  @!UP0 UIADD3 UR4, UPT, UPT, -UR4, 0x100000, URZ ;  /* 0x0010000004048890 */ /* 0x000fc8000fffe1ff */
[----:B------:R-:W-:Y:S02]  /*2730*/  @!UP0 USHF.L.U32 UR5, UR4, 0xb, URZ ;  /* 0x0000000b04058899 */ /* 0x000fe400080006ff */
[----:B------:R-:W-:Y:S01]  /*2740*/  @!UP0 USHF.L.U32 UR4, UR4, 0x1, URZ ;  /* 0x0000000104048899 */ /* 0x000fe200080006ff */
[----:B------:R-:W-:Y:S01]  /*2750*/  VOTEU.ALL UP1, P1 ;  /* 0x0000000000ff7886 */ /* 0x000fe20000820000 */
[----:B------:R-:W-:Y:S01]  /*2760*/  ISETP.EQ.U32.AND P3, PT, RZ, UR55, P2 ;  /* 0x00000037ff007c0c */ /* 0x000fe20009762070 */
[----:B------:R-:W-:Y:S01]  /*2770*/  UIADD3 UR13, UPT, UPT, UR10, 0x80, URZ ;  /* 0x000000800a0d7890 */ /* 0x000fe2000fffe0ff */
[C---:B------:R-:W-:Y:S02]  /*2780*/  LOP3.LUT R74, R75.reuse, 0x20, RZ, 0x3c, !PT ;  /* 0x000000204b4a7812 */ /* 0x040fe400078e3cff */
[C---:B------:R-:W-:Y:S01]  /*2790*/  LOP3.LUT R73, R75.reuse, 0x40, RZ, 0x3c, !PT ;  /* 0x000000404b497812 */ /* 0x040fe200078e3cff */
[----:B------:R-:W-:Y:S01]  /*27a0*/  UIADD3 UR14, UPT, UPT, UR20, UR13, URZ ;  /* 0x0000000d140e7290 */ /* 0x000fe2000fffe0ff */
[----:B------:R-:W-:Y:S01]  /*27b0*/  LOP3.LUT R71, R75, 0x60, RZ, 0x3c, !PT ;  /* 0x000000604b477812 */ /* 0x000fe200078e3cff */
[----:B------:R0:W1:Y:S01]  /*27c0*/  @!UP1 SYNCS.EXCH.64 URZ, [UR9+0x14008], UR6 ;  /* 0x0140080609ff95b2 */ /* 0x0000620008000100 */
[----:B------:R-:W-:Y:S01]  /*27d0*/  VOTEU.ALL UP1, P1 ;  /* 0x0000000000ff7886 */ /* 0x000fe20000820000 */
[----:B------:R-:W-:-:S02]  /*27e0*/  ULEA UR14, UR71, UR14, 0x12 ;  /* 0x0000000e470e7291 */ /* 0x000fc4000f8e90ff */
[----:B0-----:R-:W-:Y:S02]  /*27f0*/  UIADD3 UR7, UPT, UPT, UR9, 0xc000, URZ ;  /* 0x0000c00009077890 */ /* 0x001fe4000fffe0ff */
[----:B--2---:R0:W-:Y:S04]  /*2800*/  STS.U16 [R75+UR9+0x8000], R4 ;  /* 0x008000044b007988 */ /* 0x0041e80008000409 */
[----:B---3--:R0:W-:Y:S04]  /*2810*/  STS.U16 [R75+UR9+0x8400], R10 ;  /* 0x0084000a4b007988 */ /* 0x0081e80008000409 */
[----:B----4-:R0:W-:Y:S04]  /*2820*/  STS.U16 [R75+UR9+0x8800], R16 ;  /* 0x008800104b007988 */ /* 0x0101e80008000409 */
[----:B------:R0:W-:Y:S04]  /*2830*/  STS.U16 [R75+UR9+0x8c00], R24 ;  /* 0x008c00184b007988 */ /* 0x0001e80008000409 */
        /* <DEDUP_REMOVED lines=27> */
[----:B------:R0:W-:Y:S01]  /*29f0*/  STS.U16 [R71+UR9+0x9f00], R50 ;  /* 0x009f003247007988 */ /* 0x0001e20008000409 */
[----:B-1----:R1:W-:Y:S06]  /*2a00*/  MEMBAR.ALL.CTA ;  /* 0x0000000000007992 */ /* 0x0023ec0000008000 */
[----:B-1----:R-:W-:Y:S04]  /*2a10*/  FENCE.VIEW.ASYNC.S ;  /* 0x00000000000073c6 */ /* 0x002fe80000000000 */
[----:B------:R-:W1:Y:S02]  /*2a20*/  FENCE.VIEW.ASYNC.S ;  /* 0x00000000000073c6 */ /* 0x000e640000000000 */
[----:B-1----:R0:W1:Y:S02]  /*2a30*/  @!UP1 SYNCS.EXCH.64 URZ, [UR9+0xc000], UR4 ;  /* 0x00c0000409ff95b2 */ /* 0x0020640008000100 */
[----:B-1----:R-:W-:Y:S06]  /*2a40*/  BAR.SYNC.DEFER_BLOCKING 0x0 ;  /* 0x0000000000007b1d */ /* 0x002fec0000010000 */
[----:B0-----:R-:W-:Y:S05]  /*2a50*/  @!P3 BRA `(.L_x_6) ;  /* 0x0000000000dcb947 */ /* 0x001fea0003800000 */
[----:B------:R-:W-:Y:S02]  /*2a60*/  USHF.R.U32.HI UR15, URZ, 0x4, UR9 ;  /* 0x00000004ff0f7899 */ /* 0x000fe40008011609 */
[----:B------:R-:W-:Y:S02]  /*2a70*/  UIADD3 UR5, UPT, UPT, UR9, 0x8000, URZ ;  /* 0x0000800009057890 */ /* 0x000fe4000fffe0ff */
[----:B------:R-:W-:Y:S02]  /*2a80*/  USGXT.U32 UR15, UR15, 0xe ;  /* 0x0000000e0f0f789a */ /* 0x000fe40008000000 */
[----:B------:R-:W-:Y:S02]  /*2a90*/  USHF.R.U32.HI UR5, URZ, 0x4, UR5 ;  /* 0x00000004ff057899 */ /* 0x000fe40008011605 */
[----:B------:R-:W-:Y:S02]  /*2aa0*/  UIADD3 UR34, UP1, UPT, UR15, 0x4000080, URZ ;  /* 0x040000800f227890 */ /* 0x000fe4000ff3e0ff */
[----:B------:R-:W-:Y:S01]  /*2ab0*/  USGXT.U32 UR18, UR5, 0xe ;  /* 0x0000000e0512789a */ /* 0x000fe20008000000 */
[----:B------:R-:W-:Y:S01]  /*2ac0*/  UMOV UR4, URZ ;  /* 0x000000ff00047c82 */ /* 0x000fe20008000000 */
[----:B------:R-:W-:Y:S01]  /*2ad0*/  UMOV UR6, URZ ;  /* 0x000000ff00067c82 */ /* 0x000fe20008000000 */
[----:B------:R-:W-:-:S02]  /*2ae0*/  UIADD3.X UR35, UPT, UPT, UR4, 0x40004040, URZ, UP1, !UPT ;  /* 0x4000404004237890 */ /* 0x000fc40008ffe4ff */
[----:B------:R-:W-:Y:S01]  /*2af0*/  UIADD3 UR40, UP1, UPT, UR18, 0x2, URZ ;  /* 0x0000000212287890 */ /* 0x000fe2000ff3e0ff */
[----:B------:R-:W-:Y:S01]  /*2b00*/  UMOV UR4, UR7 ;  /* 0x0000000700047c82 */ /* 0x000fe20008000000 */
[----:B------:R-:W-:Y:S02]  /*2b10*/  UMOV UR5, URZ ;  /* 0x000000ff00057c82 */ /* 0x000fe40008000000 */
[----:B------:R-:W-:Y:S01]  /*2b20*/  UIADD3.X UR41, UPT, UPT, UR6, 0x40004040, URZ, UP1, !UPT ;  /* 0x4000404006297890 */ /* 0x000fe20008ffe4ff */
[----:B------:R-:W-:Y:S01]  /*2b30*/  UMOV UR21, UR4 ;  /* 0x0000000400157c82 */ /* 0x000fe20008000000 */
[----:B------:R-:W-:Y:S02]  /*2b40*/  ULOP3.LUT UR4, UR15, 0x4000000, URZ, 0xfc, !UPT ;  /* 0x040000000f047892 */ /* 0x000fe4000f8efcff */
[----:B------:R-:W-:Y:S02]  /*2b50*/  UIADD3.64 UR42, UPT, UPT, UR34, 0x80, URZ ;  /* 0x00000080222a7897 */ /* 0x000fe4000fffe0ff */
[----:B------:R-:W-:-:S02]  /*2b60*/  UIADD3.64 UR56, UPT, UPT, UR40, 0x2, URZ ;  /* 0x0000000228387897 */ /* 0x000fc4000fffe0ff */
[----:B------:R-:W-:Y:S02]  /*2b70*/  UIADD3.64 UR44, UPT, UPT, UR34, 0x100, URZ ;  /* 0x00000100222c7897 */ /* 0x000fe4000fffe0ff */
[----:B------:R-:W-:Y:S02]  /*2b80*/  UIADD3.64 UR58, UPT, UPT, UR40, 0x4, URZ ;  /* 0x00000004283a7897 */ /* 0x000fe4000fffe0ff */
[----:B------:R-:W-:Y:S02]  /*2b90*/  UIADD3.64 UR46, UPT, UPT, UR34, 0x180, URZ ;  /* 0x00000180222e7897 */ /* 0x000fe4000fffe0ff */
[----:B------:R-:W-:Y:S02]  /*2ba0*/  UIADD3.64 UR60, UPT, UPT, UR40, 0x1fe, URZ ;  /* 0x000001fe283c7897 */ /* 0x000fe4000fffe0ff */
[----:B------:R-:W-:Y:S02]  /*2bb0*/  UIADD3.64 UR48, UPT, UPT, UR34, 0x200, URZ ;  /* 0x0000020022307897 */ /* 0x000fe4000fffe0ff */
[----:B------:R-:W-:-:S02]  /*2bc0*/  UIADD3.64 UR62, UPT, UPT, UR40, 0x200, URZ ;  /* 0x00000200283e7897 */ /* 0x000fc4000fffe0ff */
[----:B------:R-:W-:Y:S02]  /*2bd0*/  UIADD3.64 UR50, UPT, UPT, UR34, 0x280, URZ ;  /* 0x0000028022327897 */ /* 0x000fe4000fffe0ff */
[----:B------:R-:W-:Y:S01]  /*2be0*/  UIADD3.64 UR64, UPT, UPT, UR40, 0x202, URZ ;  /* 0x0000020228407897 */ /* 0x000fe2000fffe0ff */
[----:B------:R-:W-:Y:S01]  /*2bf0*/  UMOV UR38, 0x0 ;  /* 0x0000000000267882 */ /* 0x000fe20000000000 */
[----:B------:R-:W-:Y:S01]  /*2c00*/  UMOV UR39, 0x8108010 ;  /* 0x0810801000277882 */ /* 0x000fe20000000000 */
[----:B------:R-:W-:Y:S01]  /*2c10*/  UIADD3.64 UR52, UPT, UPT, UR34, 0x300, URZ ;  /* 0x0000030022347897 */ /* 0x000fe2000fffe0ff */
[----:B------:R-:W-:Y:S01]  /*2c20*/  UMOV UR5, 0x40004040 ;  /* 0x4000404000057882 */ /* 0x000fe20000000000 */
[----:B------:R-:W-:Y:S01]  /*2c30*/  UIADD3.64 UR66, UPT, UPT, UR40, 0x204, URZ ;  /* 0x0000020428427897 */ /* 0x000fe2000fffe0ff */
[----:B------:R-:W-:Y:S01]  /*2c40*/  UMOV UR19, 0x40004040 ;  /* 0x4000404000137882 */ /* 0x000fe20000000000 */
[----:B------:R-:W-:Y:S01]  /*2c50*/  UMOV UR36, 0x0 ;  /* 0x0000000000247882 */ /* 0x000fe20000000000 */
[----:B------:R-:W-:Y:S01]  /*2c60*/  UMOV UR37, 0x8108010 ;  /* 0x0810801000257882 */ /* 0x000fe20000000000 */
[----:B------:R-:W-:Y:S01]  /*2c70*/  UMOV UR32, 0x0 ;  /* 0x0000000000207882 */ /* 0x000fe20000000000 */
[----:B------:R-:W-:Y:S01]  /*2c80*/  UMOV UR33, 0x8108010 ;  /* 0x0810801000217882 */ /* 0x000fe20000000000 */
[----:B------:R0:W-:Y:S01]  /*2c90*/  UTCHMMA gdesc[UR4], gdesc[UR18], tmem[UR13], tmem[UR38], idesc[UR39], !UPT ;  /* 0x00ff2612040075ea */ /* 0x0001e2000f80000d */
[----:B------:R-:W-:Y:S01]  /*2ca0*/  UMOV UR30, 0x0 ;  /* 0x00000000001e7882 */ /* 0x000fe20000000000 */
[----:B------:R-:W-:Y:S01]  /*2cb0*/  UMOV UR31, 0x8108010 ;  /* 0x08108010001f7882 */ /* 0x000fe20000000000 */
[----:B------:R0:W-:Y:S01]  /*2cc0*/  UTCHMMA gdesc[UR34], gdesc[UR40], tmem[UR13], tmem[UR36], idesc[UR37], UPT ;  /* 0x00ff2428220075ea */ /* 0x0001e2000b80000d */
        /* <DEDUP_REMOVED lines=12> */
[----:B------:R0:W-:Y:S01]  /*2d90*/  UTCHMMA gdesc[UR50], gdesc[UR64], tmem[UR13], tmem[UR24], idesc[UR25], UPT ;  /* 0x00ff1840320075ea */ /* 0x0001e2000b80000d */
[----:B------:R0:W-:Y:S01]  /*2da0*/  UTCHMMA gdesc[UR52], gdesc[UR66], tmem[UR13], tmem[UR22], idesc[UR23], UPT ;  /* 0x00ff1642340075ea */ /* 0x0001e2000b80000d */
[----:B------:R0:W-:Y:S01]  /*2db0*/  UTCBAR [UR21], URZ ;  /* 0x000000ff150073e9 */ /* 0x0001e200080000ff */
[----:B------:R-:W-:Y:S01]  /*2dc0*/  NOP ;  /* 0x0000000000007918 */ /* 0x000fe20000000000 */
.L_x_6:
[----:B------:R-:W-:Y:S05]  /*2dd0*/  @!P2 BRA `(.L_x_7) ;  /* 0x000000000008a947 */ /* 0x000fea0003800000 */
[----:B------:R-:W1:Y:S02]  /*2de0*/  SYNCS.PHASECHK.TRANS64.TRYWAIT P4, [UR9+0xc000], RZ ;  /* 0x00c000ffff0075a7 */ /* 0x000e640008081109 */
[----:B-1----:R-:W-:Y:S05]  /*2df0*/  @!P4 BRA `(.L_x_8) ;  /* 0x000000700090c947 */ /* 0x002fea0003800000 */
.L_x_7:
[----:B------:R-:W-:Y:S01]  /*2e00*/  BAR.SYNC.DEFER_BLOCKING 0x0 ;  /* 0x0000000000007b1d */ /* 0x000fe20000010000 */
[--C-:B------:R-:W-:Y:S02]  /*2e10*/  SHF.R.U32.HI R41, RZ, 0x6, R2.reuse ;  /* 0x00000006ff297819 */ /* 0x100fe40000011602 */
[----:B------:R-:W-:Y:S02]  /*2e20*/  SHF.R.U32.HI R46, RZ, 0x1, R2 ;  /* 0x00000001ff2e7819 */ /* 0x000fe40000011602 */
[----:B------:R-:W-:Y:S01]  /*2e30*/  PRMT R67, RZ, 0x7610, R67 ;  /* 0x00007610ff437816 */ /* 0x000fe20000000043 */
[----:B------:R-:W1:Y:S02]  /*2e40*/  LDCU UR6, c[0x0][0x3a8] ;  /* 0x00007500ff0677ac */ /* 0x000e640008000800 */
[----:B------:R-:W2:Y:S01]  /*2e50*/  LDC.64 R88, c[0x0][0x390] ;  /* 0x0000e400ff587b82 */ /* 0x000ea20000000a00 */
[----:B------:R-:W-:Y:S01]  /*2e60*/  LDTM.16dp32bit_t0_t15.x32 R4, tmem[UR14] ;  /* 0x0000000e000479ee */ /* 0x000fe20008a80000 */
[----:B------:R-:W1:Y:S01]  /*2e70*/  LDTM.16dp32bit_t16_t31.x32 R4, tmem[UR14+0x20] ;  /* 0x0000200e000479ee */ /* 0x000e620008aa0000 */
[----:B------:R-:W-:Y:S01]  /*2e80*/  PRMT R65, RZ, 0x7610, R65 ;  /* 0x00007610ff417816 */ /* 0x000fe20000000041 */
[----:B0-----:R-:W0:Y:S01]  /*2e90*/  LDCU.64 UR18, c[0x0][0x3d0] ;  /* 0x00007a00ff1277ac */ /* 0x001e220008000a00 */
[----:B------:R-:W-:-:S02]  /*2ea0*/  PRMT R62, RZ, 0x7610, R62 ;  /* 0x00007610ff3e7816 */ /* 0x000fc4000000003e */
[----:B------:R-:W-:Y:S01]  /*2eb0*/  PRMT R60, RZ, 0x7610, R60 ;  /* 0x00007610ff3c7816 */ /* 0x000fe2000000003c */
[----:B------:R-:W3:Y:S01]  /*2ec0*/  LDCU UR72, c[0x0][0x3d4] ;  /* 0x00007a80ff4877ac */ /* 0x000ee20008000800 */
[----:B------:R-:W4:Y:S01]  /*2ed0*/  LDC.64 R58, c[0x0][0x390] ;  /* 0x0000e400ff3a7b82 */ /* 0x000f220000000a00 */
[----:B------:R-:W-:Y:S02]  /*2ee0*/  PRMT R52, RZ, 0x7610, R52 ;  /* 0x00007610ff347816 */ /* 0x000fe40000000034 */
[----:B------:R-:W-:Y:S02]  /*2ef0*/  PRMT R56, RZ, 0x7610, R56 ;  /* 0x00007610ff387816 */ /* 0x000fe40000000038 */
[----:B------:R-:W-:Y:S02]  /*2f00*/  PRMT R54, RZ, 0x7610, R54 ;  /* 0x00007610ff367816 */ /* 0x000fe40000000036 */
[----:B------:R-:W-:Y:S01]  /*2f10*/  PRMT R50, RZ, 0x7610, R50 ;  /* 0x00007610ff327816 */ /* 0x000fe20000000032 */
[----:B------:R-:W5:Y:S01]  /*2f20*/  LDC R61, c[0x0][0x3d8] ;  /* 0x0000f600ff3d7b82 */ /* 0x000f620000000800 */
[----:B------:R-:W-:-:S02]  /*2f30*/  PRMT R48, RZ, 0x7610, R48 ;  /* 0x00007610ff307816 */ /* 0x000fc40000000030 */
[----:B------:R-:W-:Y:S01]  /*2f40*/  PRMT R64, RZ, 0x7610, R64 ;  /* 0x00007610ff407816 */ /* 0x000fe20000000040 */
[----:B0-----:R-:W-:Y:S01]  /*2f50*/  UIMAD UR4, UR8, UR18, URZ ;  /* 0x00000012080472a4 */ /* 0x001fe2000f8e02ff */
[----:B------:R-:W0:Y:S01]  /*2f60*/  @!P1 SYNCS.CCTL.IV [UR9+0xc000] ;  /* 0x00c00000ff0099b1 */ /* 0x000e220008000009 */
[----:B-1----:R-:W-:Y:S01]  /*2f70*/  FMUL R3, R4, UR6 ;  /* 0x0000000604037c20 */ /* 0x002fe20008400000 */
[----:B------:R-:W-:Y:S01]  /*2f80*/  FMUL R36, R5, UR6 ;  /* 0x0000000605247c20 */ /* 0x000fe20008400000 */
[----:B------:R-:W-:Y:S01]  /*2f90*/  FMUL R37, R6, UR6 ;  /* 0x0000000606257c20 */ /* 0x000fe20008400000 */
[----:B------:R-:W-:Y:S01]  /*2fa0*/  FMUL R38, R7, UR6 ;  /* 0x0000000607267c20 */ /* 0x000fe20008400000 */
[----:B------:R-:W-:Y:S01]  /*2fb0*/  FMUL R39, R8, UR6 ;  /* 0x0000000608277c20 */ /* 0x000fe20008400000 */
[----:B------:R-:W-:Y:S01]  /*2fc0*/  FMUL R40, R18, UR6 ;  /* 0x0000000612287c20 */ /* 0x000fe20008400000 */
[----:B------:R-:W-:Y:S01]  /*2fd0*/  USHF.L.U32 UR5, UR4, 0x1, URZ ;  /* 0x0000000104057899 */ /* 0x000fe200080006ff */
[----:B------:R-:W-:Y:S01]  /*2fe0*/  FMNMX3 R37, R3, R36, R37, !PT ;  /* 0x0000002403257276 */ /* 0x000fe20007800025 */
[----:B------:R-:W-:Y:S01]  /*2ff0*/  FMUL R3, R9, UR6 ;  /* 0x0000000609037c20 */ /* 0x000fe20008400000 */
[----:B------:R-:W-:Y:S01]  /*3000*/  FMUL R36, R10, UR6 ;  /* 0x000000060a247c20 */ /* 0x000fe20008400000 */
[----:B------:R-:W-:Y:S01]  /*3010*/  FMUL R42, R27, UR6 ;  /* 0x000000061b2a7c20 */ /* 0x000fe20008400000 */
        /* <DEDUP_REMOVED lines=15> */
[----:B------:R-:W-:Y:S01]  /*3110*/  NOP ;  /* 0x0000000000007918 */ /* 0x000fe20000000000 */
[----:B------:R-:W-:Y:S01]  /*3120*/  FMNMX3 R39, R36, R37, R38, !PT ;  /* 0x0000002524277276 */ /* 0x000fe20007800026 */
[----:B------:R-:W-:Y:S01]  /*3130*/  FMUL R37, R19, UR6 ;  /* 0x0000000613257c20 */ /* 0x000fe20008400000 */
[----:B------:R-:W1:Y:S01]  /*3140*/  LDC R36, c[0x0][0x3d8] ;  /* 0x0000f600ff247b82 */ /* 0x000e620000000800 */
[----:B------:R-:W-:Y:S01]  /*3150*/  FMUL R38, R20, UR6 ;  /* 0x0000000614267c20 */ /* 0x000fe20008400000 */
[----:B------:R-:W-:Y:S01]  /*3160*/  FMNMX3 R39, R39, R3, R40, !PT ;  /* 0x0000000327277276 */ /* 0x000fe20007800028 */
[----:B------:R-:W-:Y:S01]  /*3170*/  FMUL R3, R21, UR6 ;  /* 0x0000000615037c20 */ /* 0x000fe20008400000 */
[----:B------:R-:W-:-:S02]  /*3180*/  FMUL R40, R22, UR6 ;  /* 0x0000000616287c20 */ /* 0x000fc40008400000 */
[----:B------:R-:W-:Y:S01]  /*3190*/  FMNMX3 R37, R39, R37, R38, !PT ;  /* 0x0000002527257276 */ /* 0x000fe20007800026 */
[----:B------:R-:W-:Y:S01]  /*31a0*/  FMUL R38, R24, UR6 ;  /* 0x0000000618267c20 */ /* 0x000fe20008400000 */
[----:B------:R-:W-:Y:S02]  /*31b0*/  SHF.R.U32.HI R39, RZ, 0x2, R2 ;  /* 0x00000002ff277819 */ /* 0x000fe40000011602 */
[----:B------:R-:W-:Y:S01]  /*31c0*/  FMNMX3 R40, R37, R3, R40, !PT ;  /* 0x0000000325287276 */ /* 0x000fe20007800028 */
[----:B------:R-:W-:Y:S01]  /*31d0*/  FMUL R3, R23, UR6 ;  /* 0x0000000617037c20 */ /* 0x000fe20008400000 */
[----:B------:R-:W-:Y:S02]  /*31e0*/  LOP3.LUT R37, R2, 0x3f, RZ, 0xc0, !PT ;  /* 0x0000003f02257812 */ /* 0x000fe400078ec0ff */
[----:B------:R-:W-:Y:S02]  /*31f0*/  LOP3.LUT R39, R39, 0x38, RZ, 0xc0, !PT ;  /* 0x0000003827277812 */ /* 0x000fe400078ec0ff */
[----:B------:R-:W-:Y:S01]  /*3200*/  FMNMX3 R44, R40, R3, R38, !PT ;  /* 0x00000003282c7276 */ /* 0x000fe20007800026 */
[----:B------:R-:W-:Y:S01]  /*3210*/  FMUL R40, R25, UR6 ;  /* 0x0000000619287c20 */ /* 0x000fe20008400000 */
[----:B------:R-:W-:Y:S01]  /*3220*/  SGXT.U32 R3, R41, 0x2 ;  /* 0x000000022903781a */ /* 0x000fe20000000000 */
[----:B------:R-:W-:Y:S01]  /*3230*/  FMUL R41, R26, UR6 ;  /* 0x000000061a297c20 */ /* 0x000fe20008400000 */
[----:B------:R-:W-:Y:S01]  /*3240*/  IMAD R38, R37, UR19, RZ ;  /* 0x0000001325267c24 */ /* 0x000fe2000f8e02ff */
[----:B------:R-:W-:-:S02]  /*3250*/  LOP3.LUT R70, R39, 0x1f, R2, 0xf8, !PT ;  /* 0x0000001f27467812 */ /* 0x000fc400078ef802 */
[----:B-1----:R-:W-:Y:S01]  /*3260*/  IMAD R3, R3, R36, RZ ;  /* 0x0000002403037224 */ /* 0x002fe200078e02ff */
[----:B------:R-:W-:Y:S02]  /*3270*/  FMNMX3 R40, R44, R40, R41, !PT ;  /* 0x000000282c287276 */ /* 0x000fe40007800029 */
[----:B------:R-:W-:Y:S01]  /*3280*/  IMAD.SHL.U32 R70, R70, 0x10, RZ ;  /* 0x0000001046467824 */ /* 0x000fe200078e00ff */
[C---:B------:R-:W-:Y:S01]  /*3290*/  SHF.L.U32 R39, R38.reuse, 0x1, RZ ;  /* 0x0000000126277819 */ /* 0x040fe200000006ff */
[----:B------:R-:W-:Y:S01]  /*32a0*/  IMAD.HI R38, R38, 0x2, RZ ;  /* 0x0000000226267827 */ /* 0x000fe200078e02ff */
[----:B------:R-:W-:Y:S02]  /*32b0*/  LEA R3, R36, R3, 0x2 ;  /* 0x0000000324037211 */ /* 0x000fe400078e10ff */
[----:B--2---:R-:W-:Y:S01]  /*32c0*/  IADD3 R88, P4, P5, R39, UR5, R88 ;  /* 0x0000000527587c10 */ /* 0x004fe2000fd9e058 */
[----:B------:R-:W-:Y:S01]  /*32d0*/  UIMAD.WIDE UR4, UR4, 0x2, URZ ;  /* 0x00000002040478a5 */ /* 0x000fe2000f8e02ff */
[----:B------:R-:W-:Y:S01]  /*32e0*/  FMNMX3 R44, R40, R42, R43, !PT ;  /* 0x0000002a282c7276 */ /* 0x000fe2000780002b */
[----:B------:R-:W-:Y:S01]  /*32f0*/  IMAD R41, R36, 0x4, R3 ;  /* 0x0000000424297824 */ /* 0x000fe200078e0203 */
[----:B------:R-:W-:Y:S01]  /*3300*/  LOP3.LUT R45, R70, 0x1b0, RZ, 0xc0, !PT ;  /* 0x000001b0462d7812 */ /* 0x000fe200078ec0ff */
[----:B------:R-:W-:Y:S01]  /*3310*/  FMUL R40, R29, UR6 ;  /* 0x000000061d287c20 */ /* 0x000fe20008400000 */
[----:B------:R-:W-:Y:S01]  /*3320*/  FMUL R42, R31, UR6 ;  /* 0x000000061f2a7c20 */ /* 0x000fe20008400000 */
[----:B------:R-:W-:Y:S01]  /*3330*/  UIMAD UR4, UR8, UR18, URZ ;  /* 0x00000012080472a4 */ /* 0x000fe2000f8e02ff */
[----:B------:R-:W-:-:S02]  /*3340*/  LEA R39, R36, R41, 0x2 ;  /* 0x0000002924277211 */ /* 0x000fc400078e10ff */
[----:B------:R-:W-:Y:S01]  /*3350*/  LOP3.LUT R3, R45, 0x40, R46, 0xf8, !PT ;  /* 0x000000402d037812 */ /* 0x000fe200078ef82e */
[----:B------:R-:W-:Y:S01]  /*3360*/  USHF.L.U32 UR15, UR4, 0x1, URZ ;  /* 0x00000001040f7899 */ /* 0x000fe200080006ff */
[----:B------:R-:W-:Y:S01]  /*3370*/  FMNMX3 R40, R44, R40, R47, !PT ;  /* 0x000000282c287276 */ /* 0x000fe2000780002f */
[----:B------:R-:W-:Y:S01]  /*3380*/  IMAD R43, R36, 0x4, R39 ;  /* 0x00000004242b7824 */ /* 0x000fe200078e0227 */
[----:B------:R-:W-:Y:S01]  /*3390*/  IADD3.X R44, PT, PT, R38, UR5, R89, P4, P5 ;  /* 0x00000005262c7c10 */ /* 0x000fe2000a7ea459 */
[----:B------:R-:W-:Y:S01]  /*33a0*/  FMUL R38, R33, UR6 ;  /* 0x0000000621267c20 */ /* 0x000fe20008400000 */
[----:B------:R-:W-:Y:S01]  /*33b0*/  FMNMX3 R40, R40, R42, R49, !PT ;  /* 0x0000002a28287276 */ /* 0x000fe20007800031 */
[----:B------:R-:W-:Y:S01]  /*33c0*/  IMAD R42, R37, UR19, RZ ;  /* 0x00000013252a7c24 */ /* 0x000fe2000f8e02ff */
[----:B------:R-:W-:Y:S01]  /*33d0*/  LEA R45, R36, R43, 0x2 ;  /* 0x0000002b242d7211 */ /* 0x000fe200078e10ff */
[----:B------:R-:W-:Y:S01]  /*33e0*/  UIMAD.WIDE UR4, UR4, 0x2, URZ ;  /* 0x00000002040478a5 */ /* 0x000fe2000f8e02ff */
[----:B------:R-:W-:Y:S01]  /*33f0*/  FMNMX3 R57, R40, R38, R51, !PT ;  /* 0x0000002628397276 */ /* 0x000fe20007800033 */
[----:B------:R-:W-:-:S02]  /*3400*/  IMAD.SHL.U32 R55, R42, 0x2, RZ ;  /* 0x000000022a377824 */ /* 0x000fc400078e00ff */
[----:B------:R-:W-:Y:S01]  /*3410*/  FMUL R38, R35, UR6 ;  /* 0x0000000623267c20 */ /* 0x000fe20008400000 */
[----:B------:R-:W-:Y:S01]  /*3420*/  IMAD R47, R36, 0x4, R45 ;  /* 0x00000004242f7824 */ /* 0x000fe200078e022d */
[-C--:B------:R-:W-:Y:S01]  /*3430*/  LEA R146, P6, R43, R88.reuse, 0x1 ;  /* 0x000000582b927211 */ /* 0x080fe200078c08ff */
[----:B------:R-:W-:Y:S01]  /*3440*/  IMAD.HI R42, R42, 0x2, RZ ;  /* 0x000000022a2a7827 */ /* 0x000fe200078e02ff */
[----:B----4-:R-:W-:Y:S02]  /*3450*/  IADD3 R58, P5, P4, R55, UR15, R58 ;  /* 0x0000000f373a7c10 */ /* 0x010fe4000fcbe03a */
[----:B------:R-:W-:Y:S01]  /*3460*/  LEA R49, R36, R47, 0x2 ;  /* 0x0000002f24317211 */ /* 0x000fe200078e10ff */
[----:B------:R-:W-:Y:S01]  /*3470*/  VIADD R3, R3, UR9 ;  /* 0x0000000903037c36 */ /* 0x000fe20008000000 */
[----:B------:R-:W-:Y:S02]  /*3480*/  FMNMX R38, R38, R57, !PT ;  /* 0x0000003926267209 */ /* 0x000fe40007800000 */
[----:B------:R-:W-:Y:S01]  /*3490*/  IADD3.X R42, PT, PT, R42, UR5, R59, P5, P4 ;  /* 0x000000052a2a7c10 */ /* 0x000fe2000afe843b */
[----:B------:R-:W-:Y:S01]  /*34a0*/  IMAD R37, R36, 0x4, R49 ;  /* 0x0000000424257824 */ /* 0x000fe200078e0231 */
[----:B------:R-:W-:-:S02]  /*34b0*/  LEA R150, P4, R41, R88, 0x1 ;  /* 0x0000005829967211 */ /* 0x000fc400078808ff */
[----:B------:R-:W-:Y:S02]  /*34c0*/  LEA R148, P5, R39, R88, 0x1 ;  /* 0x0000005827947211 */ /* 0x000fe400078a08ff */
[C---:B------:R-:W-:Y:S02]  /*34d0*/  LEA R51, R36.reuse, R37, 0x2 ;  /* 0x0000002524337211 */ /* 0x040fe400078e10ff */
[-C--:B------:R-:W-:Y:S02]  /*34e0*/  LEA.HI.X.SX32 R151, R41, R44.reuse, 0x1, P4 ;  /* 0x0000002c29977211 */ /* 0x080fe400020f0eff */
[C---:B------:R-:W-:Y:S02]  /*34f0*/  LEA R53, R36.reuse, R51, 0x2 ;  /* 0x0000003324357211 */ /* 0x040fe400078e10ff */
[-C--:B------:R-:W-:Y:S02]  /*3500*/  LEA.HI.X.SX32 R149, R39, R44.reuse, 0x1, P5 ;  /* 0x0000002c27957211 */ /* 0x080fe400028f0eff */
[----:B------:R-:W-:Y:S01]  /*3510*/  LEA.HI.X.SX32 R147, R43, R44, 0x1, P6 ;  /* 0x0000002c2b937211 */ /* 0x000fe200030f0eff */
[----:B------:R-:W-:Y:S01]  /*3520*/  IMAD R55, R36, 0x4, R53 ;  /* 0x0000000424377824 */ /* 0x000fe200078e0235 */
[----:B------:R-:W-:-:S02]  /*3530*/  LEA R144, P4, R45, R88, 0x1 ;  /* 0x000000582d907211 */ /* 0x000fc400078808ff */
[----:B------:R-:W-:Y:S02]  /*3540*/  LEA R142, P5, R47, R88, 0x1 ;  /* 0x000000582f8e7211 */ /* 0x000fe400078a08ff */
[C---:B------:R-:W-:Y:S02]  /*3550*/  LEA R57, R36.reuse, R55, 0x2 ;  /* 0x0000003724397211 */ /* 0x040fe400078e10ff */
[----:B------:R-:W-:Y:S02]  /*3560*/  LEA.HI.X.SX32 R145, R45, R44, 0x1, P4 ;  /* 0x0000002c2d917211 */ /* 0x000fe400020f0eff */
[C---:B------:R-:W-:Y:S02]  /*3570*/  LEA R59, R36.reuse, R57, 0x2 ;  /* 0x00000039243b7211 */ /* 0x040fe400078e10ff */
[----:B------:R-:W-:Y:S02]  /*3580*/  LEA R134, P4, R37, R88, 0x1 ;  /* 0x0000005825867211 */ /* 0x000fe400078808ff */
[-C--:B------:R-:W-:Y:S01]  /*3590*/  LEA.HI.X.SX32 R143, R47, R44.reuse, 0x1, P5 ;  /* 0x0000002c2f8f7211 */ /* 0x080fe200028f0eff */
[----:B------:R-:W-:Y:S01]  /*35a0*/  IMAD R41, R36, 0x4, R59 ;  /* 0x0000000424297824 */ /* 0x000fe200078e023b */
[----:B------:R-:W-:-:S02]  /*35b0*/  LEA.HI.X.SX32 R135, R37, R44, 0x1, P4 ;  /* 0x0000002c25877211 */ /* 0x000fc400020f0eff */
[C---:B------:R-:W-:Y:S02]  /*35c0*/  LEA R136, P6, R49.reuse, R88, 0x1 ;  /* 0x0000005831887211 */ /* 0x040fe400078c08ff */
[C---:B------:R-:W-:Y:S02]  /*35d0*/  LEA R39, R36.reuse, R41, 0x2 ;  /* 0x0000002924277211 */ /* 0x040fe400078e10ff */
[----:B------:R-:W-:Y:S02]  /*35e0*/  LEA.HI.X.SX32 R137, R49, R44, 0x1, P6 ;  /* 0x0000002c31897211 */ /* 0x000fe400030f0eff */
[-C--:B------:R-:W-:Y:S01]  /*35f0*/  LEA R132, P5, R51, R88.reuse, 0x1 ;  /* 0x0000005833847211 */ /* 0x080fe200078a08ff */
[----:B------:R-:W-:Y:S01]  /*3600*/  IMAD R43, R36, 0x4, R39 ;  /* 0x00000004242b7824 */ /* 0x000fe200078e0227 */
[----:B------:R-:W-:Y:S02]  /*3610*/  LEA R128, P4, R55, R88, 0x1 ;  /* 0x0000005837807211 */ /* 0x000fe400078808ff */
[----:B------:R-:W-:-:S02]  /*3620*/  LEA.HI.X.SX32 R133, R51, R44, 0x1, P5 ;  /* 0x0000002c33857211 */ /* 0x000fc400028f0eff */
[C---:B------:R-:W-:Y:S02]  /*3630*/  LEA R45, R36.reuse, R43, 0x2 ;  /* 0x0000002b242d7211 */ /* 0x040fe400078e10ff */
[----:B------:R-:W-:Y:S02]  /*3640*/  LEA.HI.X.SX32 R129, R55, R44, 0x1, P4 ;  /* 0x0000002c37817211 */ /* 0x000fe400020f0eff */
[-C--:B------:R-:W-:Y:S01]  /*3650*/  LEA R130, P6, R53, R88.reuse, 0x1 ;  /* 0x0000005835827211 */ /* 0x080fe200078c08ff */
[C---:B------:R-:W-:Y:S01]  /*3660*/  IMAD R37, R36.reuse, 0x4, R45 ;  /* 0x0000000424257824 */ /* 0x040fe200078e022d */
[-C--:B------:R-:W-:Y:S02]  /*3670*/  LEA R126, P5, R57, R88.reuse, 0x1 ;  /* 0x00000058397e7211 */ /* 0x080fe400078a08ff */
[----:B------:R-:W-:Y:S02]  /*3680*/  LEA R122, P4, R41, R88, 0x1 ;  /* 0x00000058297a7211 */ /* 0x000fe400078808ff */
[----:B------:R-:W-:-:S02]  /*3690*/  LEA R47, R36, R37, 0x2 ;  /* 0x00000025242f7211 */ /* 0x000fc400078e10ff */
[-C--:B------:R-:W-:Y:S02]  /*36a0*/  LEA.HI.X.SX32 R131, R53, R44.reuse, 0x1, P6 ;  /* 0x0000002c35837211 */ /* 0x080fe400030f0eff */
[-C--:B------:R-:W-:Y:S01]  /*36b0*/  LEA.HI.X.SX32 R127, R57, R44.reuse, 0x1, P5 ;  /* 0x0000002c397f7211 */ /* 0x080fe200028f0eff */
[C---:B------:R-:W-:Y:S01]  /*36c0*/  IMAD R49, R36.reuse, 0x4, R47 ;  /* 0x0000000424317824 */ /* 0x040fe200078e022f */
[----:B------:R-:W-:Y:S02]  /*36d0*/  LEA.HI.X.SX32 R123, R41, R44, 0x1, P4 ;  /* 0x0000002c297b7211 */ /* 0x000fe400020f0eff */
[-C--:B------:R-:W-:Y:S02]  /*36e0*/  LEA R124, P6, R59, R88.reuse, 0x1 ;  /* 0x000000583b7c7211 */ /* 0x080fe400078c08ff */
[----:B------:R-:W-:Y:S02]  /*36f0*/  LEA R51, R36, R49, 0x2 ;  /* 0x0000003124337211 */ /* 0x000fe400078e10ff */
[----:B------:R-:W-:-:S02]  /*3700*/  LEA R120, P5, R39, R88, 0x1 ;  /* 0x0000005827787211 */ /* 0x000fc400078a08ff */
[-C--:B------:R-:W-:Y:S01]  /*3710*/  LEA.HI.X.SX32 R125, R59, R44.reuse, 0x1, P6 ;  /* 0x0000002c3b7d7211 */ /* 0x080fe200030f0eff */
[C---:B------:R-:W-:Y:S01]  /*3720*/  IMAD R41, R36.reuse, 0x4, R51 ;  /* 0x0000000424297824 */ /* 0x040fe200078e0233 */
[----:B------:R-:W-:Y:S02]  /*3730*/  LEA.HI.X.SX32 R121, R39, R44, 0x1, P5 ;  /* 0x0000002c27797211 */ /* 0x000fe400028f0eff */
[C---:B------:R-:W-:Y:S02]  /*3740*/  LEA R118, P6, R43.reuse, R88, 0x1 ;  /* 0x000000582b767211 */ /* 0x040fe400078c08ff */
[C---:B------:R-:W-:Y:S02]  /*3750*/  LEA R39, R36.reuse, R41, 0x2 ;  /* 0x0000002924277211 */ /* 0x040fe400078e10ff */
[----:B------:R-:W-:Y:S02]  /*3760*/  LEA.HI.X.SX32 R119, R43, R44, 0x1, P6 ;  /* 0x0000002c2b777211 */ /* 0x000fe400030f0eff */
[-C--:B------:R-:W-:Y:S01]  /*3770*/  LEA R114, P5, R37, R88.reuse, 0x1 ;  /* 0x0000005825727211 */ /* 0x080fe200078a08ff */
[----:B------:R-:W-:Y:S01]  /*3780*/  IMAD R43, R36, 0x4, R39 ;  /* 0x00000004242b7824 */ /* 0x000fe200078e0227 */
[----:B------:R-:W-:-:S02]  /*3790*/  LEA R116, P4, R45, R88, 0x1 ;  /* 0x000000582d747211 */ /* 0x000fc400078808ff */
[----:B------:R-:W-:Y:S02]  /*37a0*/  LEA.HI.X.SX32 R115, R37, R44, 0x1, P5 ;  /* 0x0000002c25737211 */ /* 0x000fe400028f0eff */
[----:B------:R-:W-:Y:S02]  /*37b0*/  LEA R112, P6, R47, R88, 0x1 ;  /* 0x000000582f707211 */ /* 0x000fe400078c08ff */
[C---:B------:R-:W-:Y:S02]  /*37c0*/  LEA R37, R36.reuse, R43, 0x2 ;  /* 0x0000002b24257211 */ /* 0x040fe400078e10ff */
[-C--:B------:R-:W-:Y:S02]  /*37d0*/  LEA.HI.X.SX32 R117, R45, R44.reuse, 0x1, P4 ;  /* 0x0000002c2d757211 */ /* 0x080fe400020f0eff */
[----:B------:R-:W-:Y:S01]  /*37e0*/  LEA.HI.X.SX32 R113, R47, R44, 0x1, P6 ;  /* 0x0000002c2f717211 */ /* 0x000fe200030f0eff */
[----:B------:R-:W-:Y:S01]  /*37f0*/  IMAD R45, R36, 0x4, R37 ;  /* 0x00000004242d7824 */ /* 0x000fe200078e0225 */
[-C--:B------:R-:W-:Y:S01]  /*3800*/  LEA R110, P4, R49, R88.reuse, 0x1 ;  /* 0x00000058316e7211 */ /* 0x080fe200078808ff */
[----:B------:R-:W1:Y:S01]  /*3810*/  SHFL.BFLY PT, R47, R38, 0x10, 0x1f ;  /* 0x0e001f00262f7f89 */ /* 0x000e6200000e0000 */
[----:B------:R-:W-:-:S02]  /*3820*/  LEA R106, P6, R41, R88, 0x1 ;  /* 0x00000058296a7211 */ /* 0x000fc400078c08ff */
[-C--:B------:R-:W-:Y:S02]  /*3830*/  LEA.HI.X.SX32 R111, R49, R44.reuse, 0x1, P4 ;  /* 0x0000002c316f7211 */ /* 0x080fe400020f0eff */
[----:B------:R-:W-:Y:S02]  /*3840*/  LEA.HI.X.SX32 R107, R41, R44, 0x1, P6 ;  /* 0x0000002c296b7211 */ /* 0x000fe400030f0eff */
[-C--:B------:R-:W-:Y:S02]  /*3850*/  LEA R108, P5, R51, R88.reuse, 0x1 ;  /* 0x00000058336c7211 */ /* 0x080fe400078a08ff */
[----:B------:R-:W-:Y:S02]  /*3860*/  LEA R104, P4, R39, R88, 0x1 ;  /* 0x0000005827687211 */ /* 0x000fe400078808ff */
[----:B------:R-:W-:Y:S02]  /*3870*/  LEA R41, R36, R45, 0x2 ;  /* 0x0000002d24297211 */ /* 0x000fe400078e10ff */
[----:B------:R-:W-:-:S02]  /*3880*/  LEA.HI.X.SX32 R109, R51, R44, 0x1, P5 ;  /* 0x0000002c336d7211 */ /* 0x000fc400028f0eff */
[----:B------:R-:W-:Y:S01]  /*3890*/  LEA.HI.X.SX32 R105, R39, R44, 0x1, P4 ;  /* 0x0000002c27697211 */ /* 0x000fe200020f0eff */
[C---:B------:R-:W-:Y:S01]  /*38a0*/  IMAD R39, R36.reuse, 0x4, R41 ;  /* 0x0000000424277824 */ /* 0x040fe200078e0229 */
[-C--:B------:R-:W-:Y:S02]  /*38b0*/  LEA R102, P5, R43, R88.reuse, 0x1 ;  /* 0x000000582b667211 */ /* 0x080fe400078a08ff */
[----:B------:R-:W-:Y:S02]  /*38c0*/  LEA R100, P4, R37, R88, 0x1 ;  /* 0x0000005825647211 */ /* 0x000fe400078808ff */
[-C--:B------:R-:W-:Y:S02]  /*38d0*/  LEA.HI.X.SX32 R103, R43, R44.reuse, 0x1, P5 ;  /* 0x0000002c2b677211 */ /* 0x080fe400028f0eff */
[----:B------:R-:W-:Y:S02]  /*38e0*/  LEA R43, R36, R39, 0x2 ;  /* 0x00000027242b7211 */ /* 0x000fe400078e10ff */
[----:B------:R-:W-:-:S02]  /*38f0*/  LEA.HI.X.SX32 R101, R37, R44, 0x1, P4 ;  /* 0x0000002c25657211 */ /* 0x000fc400020f0eff */
[C---:B------:R-:W-:Y:S01]  /*3900*/  LEA R96, P4, R41.reuse, R88, 0x1 ;  /* 0x0000005829607211 */ /* 0x040fe200078808ff */
[----:B------:R-:W-:Y:S01]  /*3910*/  IMAD R37, R36, 0x4, R43 ;  /* 0x0000000424257824 */ /* 0x000fe200078e022b */
[----:B-1----:R-:W-:Y:S02]  /*3920*/  FMNMX3 R78, R38, -INF , R47, !PT ;  /* 0xff800000264e7876 */ /* 0x002fe4000780002f */
[----:B------:R-:W-:Y:S02]  /*3930*/  LEA.HI.X.SX32 R97, R41, R44, 0x1, P4 ;  /* 0x0000002c29617211 */ /* 0x000fe400020f0eff */
[C---:B------:R-:W-:Y:S02]  /*3940*/  LEA R90, P4, R37.reuse, R88, 0x1 ;  /* 0x00000058255a7211 */ /* 0x040fe400078808ff */
[----:B------:R-:W-:Y:S02]  /*3950*/  LEA R36, R36, R37, 0x2 ;  /* 0x0000002524247211 */ /* 0x000fe400078e10ff */
[----:B------:R-:W-:Y:S01]  /*3960*/  LEA.HI.X.SX32 R91, R37, R44, 0x1, P4 ;  /* 0x0000002c255b7211 */ /* 0x000fe200020f0eff */
[----:B------:R-:W-:Y:S01]  /*3970*/  FADD R37, -R78, -INF ;  /* 0xff8000004e257421 */ /* 0x000fe20000000100 */
[----:B------:R-:W-:-:S02]  /*3980*/  LEA R98, P5, R45, R88, 0x1 ;  /* 0x000000582d627211 */ /* 0x000fc400078a08ff */
[----:B------:R-:W-:Y:S01]  /*3990*/  SHF.R.U32.HI R46, RZ, 0x6, R2 ;  /* 0x00000006ff2e7819 */ /* 0x000fe20000011602 */
[----:B------:R-:W-:Y:S01]  /*39a0*/  FMUL R37, R37, 1.4426950216293334961 ;  /* 0x3fb8aa3b25257820 */ /* 0x000fe20000400000 */
[----:B------:R-:W-:Y:S02]  /*39b0*/  LEA.HI.X.SX32 R99, R45, R44, 0x1, P5 ;  /* 0x0000002c2d637211 */ /* 0x000fe400028f0eff */
[C---:B------:R-:W-:Y:S01]  /*39c0*/  LEA R94, P5, R39.reuse, R88, 0x1 ;  /* 0x00000058275e7211 */ /* 0x040fe200078a08ff */
[----:B------:R1:W0:Y:S01]  /*39d0*/  MUFU.EX2 R138, R37 ;  /* 0x00000025008a7308 */ /* 0x0002220000000800 */
[----:B------:R-:W-:Y:S02]  /*39e0*/  SGXT.U32 R40, R46, 0x2 ;  /* 0x000000022e28781a */ /* 0x000fe40000000000 */
[----:B------:R-:W-:Y:S02]  /*39f0*/  LEA.HI.X.SX32 R95, R39, R44, 0x1, P5 ;  /* 0x0000002c275f7211 */ /* 0x000fe400028f0eff */
[----:B------:R-:W-:Y:S01]  /*3a00*/  PRMT R39, RZ, 0x7610, R39 ;  /* 0x00007610ff277816 */ /* 0x000fe20000000027 */
[----:B-----5:R-:W-:Y:S01]  /*3a10*/  IMAD R63, R40, R61, RZ ;  /* 0x0000003d283f7224 */ /* 0x020fe200078e02ff */
[----:B------:R-:W-:-:S02]  /*3a20*/  LEA R92, P6, R43, R88, 0x1 ;  /* 0x000000582b5c7211 */ /* 0x000fc400078c08ff */
[----:B-1----:R-:W-:Y:S01]  /*3a30*/  PRMT R37, RZ, 0x7610, R37 ;  /* 0x00007610ff257816 */ /* 0x002fe20000000025 */
[--C-:B------:R-:W-:Y:S01]  /*3a40*/  IMAD R61, R61, 0x4, R63.reuse ;  /* 0x000000043d3d7824 */ /* 0x100fe200078e023f */
[----:B------:R-:W-:Y:S02]  /*3a50*/  LEA R80, P4, R63, R58, 0x1 ;  /* 0x0000003a3f507211 */ /* 0x000fe400078808ff */
[----:B------:R-:W-:Y:S02]  /*3a60*/  LEA.HI.X.SX32 R93, R43, R44, 0x1, P6 ;  /* 0x0000002c2b5d7211 */ /* 0x000fe400030f0eff */
[----:B------:R-:W-:Y:S01]  /*3a70*/  LEA R82, P5, R61, R58, 0x1 ;  /* 0x0000003a3d527211 */ /* 0x000fe200078a08ff */
[----:B0-----:R-:W-:Y:S01]  /*3a80*/  STSM.16.M88 [R3+0x8000], R138 ;  /* 0x0080008a03007844 */ /* 0x001fe20000000000 */
[-C--:B------:R-:W-:Y:S02]  /*3a90*/  LEA.HI.X.SX32 R81, R63, R42.reuse, 0x1, P4 ;  /* 0x0000002a3f517211 */ /* 0x080fe400020f0eff */
[----:B------:R-:W-:Y:S01]  /*3aa0*/  LEA.HI.X.SX32 R83, R61, R42, 0x1, P5 ;  /* 0x0000002a3d537211 */ /* 0x000fe200028f0eff */
[----:B------:R-:W-:Y:S01]  /*3ab0*/  BAR.SYNC.DEFER_BLOCKING 0x0 ;  /* 0x0000000000007b1d */ /* 0x000fe20000010000 */
[----:B------:R-:W-:-:S02]  /*3ac0*/  PRMT R63, RZ, 0x7610, R63 ;  /* 0x00007610ff3f7816 */ /* 0x000fc4000000003f */
[----:B------:R-:W-:Y:S02]  /*3ad0*/  PRMT R45, RZ, 0x7610, R45 ;  /* 0x00007610ff2d7816 */ /* 0x000fe4000000002d */
[----:B------:R-:W-:Y:S02]  /*3ae0*/  PRMT R57, RZ, 0x7610, R57 ;  /* 0x00007610ff397816 */ /* 0x000fe40000000039 */
[----:B------:R-:W-:Y:S02]  /*3af0*/  PRMT R61, RZ, 0x7610, R61 ;  /* 0x00007610ff3d7816 */ /* 0x000fe4000000003d */
[----:B------:R-:W-:Y:S02]  /*3b00*/  PRMT R43, RZ, 0x7610, R43 ;  /* 0x00007610ff2b7816 */ /* 0x000fe4000000002b */
[----:B------:R-:W-:Y:S02]  /*3b10*/  PRMT R59, RZ, 0x7610, R59 ;  /* 0x00007610ff3b7816 */ /* 0x000fe4000000003b */
[----:B------:R-:W-:-:S02]  /*3b20*/  PRMT R51, RZ, 0x7610, R51 ;  /* 0x00007610ff337816 */ /* 0x000fc40000000033 */
[----:B------:R-:W-:Y:S02]  /*3b30*/  PRMT R55, RZ, 0x7610, R55 ;  /* 0x00007610ff377816 */ /* 0x000fe40000000037 */
[----:B------:R-:W-:Y:S02]  /*3b40*/  PRMT R41, RZ, 0x7610, R41 ;  /* 0x00007610ff297816 */ /* 0x000fe40000000029 */
[----:B------:R-:W-:Y:S02]  /*3b50*/  PRMT R53, RZ, 0x7610, R53 ;  /* 0x00007610ff357816 */ /* 0x000fe40000000035 */
[----:B------:R-:W-:Y:S02]  /*3b60*/  PRMT R47, RZ, 0x7610, R47 ;  /* 0x00007610ff2f7816 */ /* 0x000fe4000000002f */
[----:B------:R-:W-:Y:S01]  /*3b70*/  PRMT R49, RZ, 0x7610, R49 ;  /* 0x00007610ff317816 */ /* 0x000fe20000000031 */
[----:B------:R-:W2:Y:S01]  /*3b80*/  @P2 LDG.E.U16 R39, desc[UR16][R142.64] ;  /* 0x000000108e272981 */ /* 0x000ea2000c1e1500 */
[----:B------:R-:W-:-:S02]  /*3b90*/  PRMT R58, RZ, 0x7610, R58 ;  /* 0x00007610ff3a7816 */ /* 0x000fc4000000003a */
[C---:B------:R-:W-:Y:S01]  /*3ba0*/  LEA R88, P6, R36.reuse, R88, 0x1 ;  /* 0x0000005824587211 */ /* 0x040fe200078c08ff */
[----:B------:R-:W4:Y:S01]  /*3bb0*/  @P2 LDG.E.U16 R37, desc[UR16][R94.64] ;  /* 0x000000105e252981 */ /* 0x000f22000c1e1500 */
[----:B------:R-:W-:Y:S02]  /*3bc0*/  PRMT R40, RZ, 0x7610, R40 ;  /* 0x00007610ff287816 */ /* 0x000fe40000000028 */
[----:B------:R-:W-:Y:S01]  /*3bd0*/  LEA.HI.X.SX32 R89, R36, R44, 0x1, P6 ;  /* 0x0000002c24597211 */ /* 0x000fe200030f0eff */
[----:B------:R-:W5:Y:S01]  /*3be0*/  @P2 LDG.E.U16 R67, desc[UR16][R80.64] ;  /* 0x0000001050432981 */ /* 0x000f62000c1e1500 */
[----:B------:R-:W-:Y:S02]  /*3bf0*/  PRMT R36, RZ, 0x7610, R36 ;  /* 0x00007610ff247816 */ /* 0x000fe40000000024 */
[----:B------:R-:W-:Y:S01]  /*3c00*/  PRMT R46, RZ, 0x7610, R46 ;  /* 0x00007610ff2e7816 */ /* 0x000fe2000000002e */
[----:B------:R-:W3:Y:S01]  /*3c10*/  @P2 LDG.E.U16 R63, desc[UR16][R150.64] ;  /* 0x00000010963f2981 */ /* 0x000ee2000c1e1500 */
[----:B------:R-:W-:-:S02]  /*3c20*/  PRMT R38, RZ, 0x7610, R38 ;  /* 0x00007610ff267816 */ /* 0x000fc40000000026 */
[----:B------:R-:W-:Y:S01]  /*3c30*/  PRMT R42, RZ, 0x7610, R42 ;  /* 0x00007610ff2a7816 */ /* 0x000fe2000000002a */
[----:B------:R-:W3:Y:S01]  /*3c40*/  @P2 LDG.E.U16 R45, desc[UR16][R146.64] ;  /* 0x00000010922d2981 */ /* 0x000ee2000c1e1500 */
[----:B------:R-:W-:-:S03]  /*3c50*/  PRMT R44, RZ, 0x7610, R44 ;  /* 0x00007610ff2c7816 */ /* 0x000fc6000000002c */
[----:B------:R-:W3:Y:S04]  /*3c60*/  @P2 LDG.E.U16 R65, desc[UR16][R134.64] ;  /* 0x0000001086412981 */ /* 0x000ee8000c1e1500 */
        /* <DEDUP_REMOVED lines=27> */
[--C-:B------:R-:W-:Y:S01]  /*3e20*/  FFMA R4, R4, UR6, -R78.reuse ;  /* 0x0000000604047c23 */ /* 0x100fe2000800084e */
[--C-:B------:R-:W-:Y:S01]  /*3e30*/  FFMA R5, R5, UR6, -R78.reuse ;  /* 0x0000000605057c23 */ /* 0x100fe2000800084e */
[----:B------:R-:W-:-:S02]  /*3e40*/  FFMA R6, R6, UR6, -R78 ;  /* 0x0000000606067c23 */ /* 0x000fc4000800084e */
[----:B------:R-:W-:Y:S01]  /*3e50*/  FMUL R4, R4, 1.4426950216293334961 ;  /* 0x3fb8aa3b04047820 */ /* 0x000fe20000400000 */
[----:B------:R-:W-:Y:S01]  /*3e60*/  FMUL R5, R5, 1.4426950216293334961 ;  /* 0x3fb8aa3b05057820 */ /* 0x000fe20000400000 */
[----:B------:R-:W-:Y:S01]  /*3e70*/  FMUL R6, R6, 1.4426950216293334961 ;  /* 0x3fb8aa3b06067820 */ /* 0x000fe20000400000 */
[--C-:B------:R-:W-:Y:S01]  /*3e80*/  FFMA R7, R7, UR6, -R78.reuse ;  /* 0x0000000607077c23 */ /* 0x100fe2000800084e */
[----:B------:R-:W-:Y:S02]  /*3e90*/  FFMA R8, R8, UR6, -R78 ;  /* 0x0000000608087c23 */ /* 0x000fe4000800084e */
[----:B------:R-:W-:Y:S01]  /*3ea0*/  MUFU.EX2 R4, R4 ;  /* 0x0000000400047308 */ /* 0x000fe20000000800 */
[----:B------:R-:W-:Y:S01]  /*3eb0*/  FMUL R7, R7, 1.4426950216293334961 ;  /* 0x3fb8aa3b07077820 */ /* 0x000fe20000400000 */
[----:B------:R-:W-:-:S06]  /*3ec0*/  FMUL R8, R8, 1.4426950216293334961 ;  /* 0x3fb8aa3b08087820 */ /* 0x000fcc0000400000 */
[----:B------:R-:W0:Y:S01]  /*3ed0*/  MUFU.EX2 R5, R5 ;  /* 0x0000000500057308 */ /* 0x000e220000000800 */
[----:B------:R-:W-:Y:S01]  /*3ee0*/  FFMA R9, R9, UR6, -R78 ;  /* 0x0000000609097c23 */ /* 0x000fe2000800084e */
[C---:B------:R-:W-:Y:S02]  /*3ef0*/  LOP3.LUT R77, R2.reuse, 0xc0, RZ, 0xc0, !PT ;  /* 0x000000c0024d7812 */ /* 0x040fe400078ec0ff */
[----:B------:R-:W-:-:S04]  /*3f00*/  LOP3.LUT R69, R2, 0xff, RZ, 0xc0, !PT ;  /* 0x000000ff02457812 */ /* 0x000fc800078ec0ff */
[----:B------:R-:W1:Y:S01]  /*3f10*/  MUFU.EX2 R6, R6 ;  /* 0x0000000600067308 */ /* 0x000e620000000800 */
[----:B------:R-:W-:Y:S01]  /*3f20*/  FMUL R9, R9, 1.4426950216293334961 ;  /* 0x3fb8aa3b09097820 */ /* 0x000fe20000400000 */
[----:B------:R-:W-:Y:S01]  /*3f30*/  FFMA R10, R10, UR6, -R78 ;  /* 0x000000060a0a7c23 */ /* 0x000fe2000800084e */
[----:B------:R-:W-:-:S05]  /*3f40*/  SHF.R.U32.HI R77, RZ, 0x2, R77 ;  /* 0x00000002ff4d7819 */ /* 0x000fca000001164d */
[----:B------:R-:W1:Y:S01]  /*3f50*/  MUFU.EX2 R7, R7 ;  /* 0x0000000700077308 */ /* 0x000e620000000800 */
[----:B------:R-:W-:Y:S01]  /*3f60*/  SHF.L.U32 R76, R69, 0x1, RZ ;  /* 0x00000001454c7819 */ /* 0x000fe200000006ff */
[----:B------:R-:W-:Y:S01]  /*3f70*/  FMUL R10, R10, 1.4426950216293334961 ;  /* 0x3fb8aa3b0a0a7820 */ /* 0x000fe20000400000 */
[----:B------:R-:W-:-:S05]  /*3f80*/  FFMA R11, R11, UR6, -R78 ;  /* 0x000000060b0b7c23 */ /* 0x000fca000800084e */
[----:B------:R-:W1:Y:S01]  /*3f90*/  MUFU.EX2 R8, R8 ;  /* 0x0000000800087308 */ /* 0x000e620000000800 */
[----:B------:R-:W-:Y:S01]  /*3fa0*/  LOP3.LUT R76, R76, R77, RZ, 0x3c, !PT ;  /* 0x0000004d4c4c7212 */ /* 0x000fe200078e3cff */
[----:B0-----:R-:W-:Y:S01]  /*3fb0*/  FADD R77, R4, R5 ;  /* 0x00000005044d7221 */ /* 0x001fe20000000000 */
[----:B------:R-:W-:Y:S01]  /*3fc0*/  FMUL R11, R11, 1.4426950216293334961 ;  /* 0x3fb8aa3b0b0b7820 */ /* 0x000fe20000400000 */
[----:B------:R-:W-:-:S04]  /*3fd0*/  FFMA R12, R12, UR6, -R78 ;  /* 0x000000060c0c7c23 */ /* 0x000fc8000800084e */
[----:B------:R-:W0:Y:S01]  /*3fe0*/  MUFU.EX2 R9, R9 ;  /* 0x0000000900097308 */ /* 0x000e220000000800 */
[----:B-1----:R-:W-:Y:S01]  /*3ff0*/  FADD R140, R6, R77 ;  /* 0x0000004d068c7221 */ /* 0x002fe20000000000 */
[----:B------:R-:W-:Y:S01]  /*4000*/  FMUL R12, R12, 1.4426950216293334961 ;  /* 0x3fb8aa3b0c0c7820 */ /* 0x000fe20000400000 */
[----:B------:R-:W-:-:S05]  /*4010*/  FFMA R13, R13, UR6, -R78 ;  /* 0x000000060d0d7c23 */ /* 0x000fca000800084e */
[----:B------:R-:W1:Y:S01]  /*4020*/  MUFU.EX2 R10, R10 ;  /* 0x0000000a000a7308 */ /* 0x000e620000000800 */
[----:B------:R-:W-:Y:S01]  /*4030*/  FADD R77, R7, R140 ;  /* 0x0000008c074d7221 */ /* 0x000fe20000000000 */
[----:B------:R-:W-:Y:S01]  /*4040*/  FMUL R13, R13, 1.4426950216293334961 ;  /* 0x3fb8aa3b0d0d7820 */ /* 0x000fe20000400000 */
[----:B------:R-:W-:-:S05]  /*4050*/  FFMA R14, R14, UR6, -R78 ;  /* 0x000000060e0e7c23 */ /* 0x000fca000800084e */
[----:B------:R-:W1:Y:S01]  /*4060*/  MUFU.EX2 R11, R11 ;  /* 0x0000000b000b7308 */ /* 0x000e620000000800 */
[----:B------:R-:W-:Y:S01]  /*4070*/  FADD R140, R8, R77 ;  /* 0x0000004d088c7221 */ /* 0x000fe20000000000 */
[----:B------:R-:W-:Y:S01]  /*4080*/  FMUL R14, R14, 1.4426950216293334961 ;  /* 0x3fb8aa3b0e0e7820 */ /* 0x000fe20000400000 */
[----:B------:R-:W-:-:S05]  /*4090*/  FFMA R15, R15, UR6, -R78 ;  /* 0x000000060f0f7c23 */ /* 0x000fca000800084e */
[----:B------:R-:W1:Y:S01]  /*40a0*/  MUFU.EX2 R12, R12 ;  /* 0x0000000c000c7308 */ /* 0x000e620000000800 */
[----:B0-----:R-:W-:Y:S01]  /*40b0*/  FADD R77, R9, R140 ;  /* 0x0000008c094d7221 */ /* 0x001fe20000000000 */
[----:B------:R-:W-:Y:S01]  /*40c0*/  FMUL R15, R15, 1.4426950216293334961 ;  /* 0x3fb8aa3b0f0f7820 */ /* 0x000fe20000400000 */
[----:B------:R-:W-:Y:S01]  /*40d0*/  FFMA R16, R16, UR6, -R78 ;  /* 0x0000000610107c23 */ /* 0x000fe2000800084e */
[----:B------:R-:W-:-:S04]  /*40e0*/  LOP3.LUT R70, R70, 0x1f0, RZ, 0xc0, !PT ;  /* 0x000001f046467812 */ /* 0x000fc800078ec0ff */
[----:B------:R-:W0:Y:S01]  /*40f0*/  MUFU.EX2 R13, R13 ;  /* 0x0000000d000d7308 */ /* 0x000e220000000800 */
[----:B-1----:R-:W-:Y:S01]  /*4100*/  FADD R140, R10, R77 ;  /* 0x0000004d0a8c7221 */ /* 0x002fe20000000000 */
[----:B------:R-:W-:Y:S01]  /*4110*/  FMUL R16, R16, 1.4426950216293334961 ;  /* 0x3fb8aa3b10107820 */ /* 0x000fe20000400000 */
[----:B------:R-:W-:Y:S01]  /*4120*/  FFMA R17, R17, UR6, -R78 ;  /* 0x0000000611117c23 */ /* 0x000fe2000800084e */
[----:B------:R-:W1:Y:S04]  /*4130*/  LDSM.16.M88 R141, [R70+UR9+0x8000] ;  /* 0x00800009468d783b */ /* 0x000e680008000000 */
[----:B------:R-:W0:Y:S01]  /*4140*/  MUFU.EX2 R14, R14 ;  /* 0x0000000e000e7308 */ /* 0x000e220000000800 */
[----:B------:R-:W-:Y:S01]  /*4150*/  BAR.SYNC.DEFER_BLOCKING 0x0 ;  /* 0x0000000000007b1d */ /* 0x000fe20000010000 */
[----:B------:R-:W-:Y:S01]  /*4160*/  FADD R77, R11, R140 ;  /* 0x0000008c0b4d7221 */ /* 0x000fe20000000000 */
[----:B------:R-:W-:Y:S01]  /*4170*/  FMUL R17, R17, 1.4426950216293334961 ;  /* 0x3fb8aa3b11117820 */ /* 0x000fe20000400000 */
[----:B------:R-:W-:-:S04]  /*4180*/  FFMA R18, R18, UR6, -R78 ;  /* 0x0000000612127c23 */ /* 0x000fc8000800084e */
[----:B------:R-:W1:Y:S01]  /*4190*/  MUFU.EX2 R15, R15 ;  /* 0x0000000f000f7308 */ /* 0x000e620000000800 */
[----:B------:R-:W-:Y:S01]  /*41a0*/  FADD R140, R12, R77 ;  /* 0x0000004d0c8c7221 */ /* 0x000fe20000000000 */
[----:B------:R-:W-:Y:S01]  /*41b0*/  FMUL R18, R18, 1.4426950216293334961 ;  /* 0x3fb8aa3b12127820 */ /* 0x000fe20000400000 */
[----:B------:R-:W-:-:S05]  /*41c0*/  FFMA R19, R19, UR6, -R78 ;  /* 0x0000000613137c23 */ /* 0x000fca000800084e */
[----:B------:R-:W1:Y:S01]  /*41d0*/  MUFU.EX2 R16, R16 ;  /* 0x0000001000107308 */ /* 0x000e620000000800 */
[----:B0-----:R-:W-:Y:S01]  /*41e0*/  FADD R77, R13, R140 ;  /* 0x0000008c0d4d7221 */ /* 0x001fe20000000000 */
[----:B------:R-:W-:Y:S01]  /*41f0*/  FMUL R19, R19, 1.4426950216293334961 ;  /* 0x3fb8aa3b13137820 */ /* 0x000fe20000400000 */
[----:B------:R-:W-:-:S05]  /*4200*/  FFMA R20, R20, UR6, -R78 ;  /* 0x0000000614147c23 */ /* 0x000fca000800084e */
[----:B------:R-:W0:Y:S01]  /*4210*/  MUFU.EX2 R17, R17 ;  /* 0x0000001100117308 */ /* 0x000e220000000800 */
[----:B------:R-:W-:Y:S01]  /*4220*/  FADD R140, R14, R77 ;  /* 0x0000004d0e8c7221 */ /* 0x000fe20000000000 */
[----:B------:R-:W-:Y:S01]  /*4230*/  FMUL R20, R20, 1.4426950216293334961 ;  /* 0x3fb8aa3b14147820 */ /* 0x000fe20000400000 */
[----:B------:R-:W-:-:S05]  /*4240*/  FFMA R21, R21, UR6, -R78 ;  /* 0x0000000615157c23 */ /* 0x000fca000800084e */
        /* <DEDUP_REMOVED lines=8> */
[----:B------:R-:W0:Y:S01]  /*42d0*/  MUFU.EX2 R20, R20 ;  /* 0x0000001400147308 */ /* 0x000e220000000800 */
[----:B------:R-:W-:Y:S01]  /*42e0*/  FFMA R24, R24, UR6, -R78 ;  /* 0x0000000618187c23 */ /* 0x000fe2000800084e */
[----:B------:R-:W-:-:S06]  /*42f0*/  FMUL R23, R23, 1.4426950216293334961 ;  /* 0x3fb8aa3b17177820 */ /* 0x000fcc0000400000 */
[----:B------:R-:W0:Y:S01]  /*4300*/  MUFU.EX2 R21, R21 ;  /* 0x0000001500157308 */ /* 0x000e220000000800 */
[----:B------:R-:W-:Y:S01]  /*4310*/  FFMA R25, R25, UR6, -R78 ;  /* 0x0000000619197c23 */ /* 0x000fe2000800084e */
[----:B------:R-:W-:-:S06]  /*4320*/  FMUL R24, R24, 1.4426950216293334961 ;  /* 0x3fb8aa3b18187820 */ /* 0x000fcc0000400000 */
[----:B------:R-:W0:Y:S01]  /*4330*/  MUFU.EX2 R22, R22 ;  /* 0x0000001600167308 */ /* 0x000e220000000800 */
[----:B------:R-:W-:Y:S01]  /*4340*/  FFMA R26, R26, UR6, -R78 ;  /* 0x000000061a1a7c23 */ /* 0x000fe2000800084e */
[----:B------:R-:W-:-:S06]  /*4350*/  FMUL R25, R25, 1.4426950216293334961 ;  /* 0x3fb8aa3b19197820 */ /* 0x000fcc0000400000 */
[----:B------:R-:W0:Y:S01]  /*4360*/  MUFU.EX2 R23, R23 ;  /* 0x0000001700177308 */ /* 0x000e220000000800 */
[----:B--2---:R0:W-:Y:S02]  /*4370*/  STS.U16 [R76+UR9+0x8c00], R39 ;  /* 0x008c00274c007988 */ /* 0x0041e40008000409 */
[----:B0-----:R-:W-:-:S04]  /*4380*/  FADD R39, R17, R140 ;  /* 0x0000008c11277221 */ /* 0x001fc80000000000 */
[----:B------:R-:W-:Y:S01]  /*4390*/  FADD R140, R18, R39 ;  /* 0x00000027128c7221 */ /* 0x000fe20000000000 */
[----:B------:R-:W0:Y:S03]  /*43a0*/  MUFU.EX2 R24, R24 ;  /* 0x0000001800187308 */ /* 0x000e260000000800 */
[----:B-1----:R-:W-:Y:S01]  /*43b0*/  FADD R39, R19, R140 ;  /* 0x0000008c13277221 */ /* 0x002fe20000000000 */
[--C-:B------:R-:W-:Y:S01]  /*43c0*/  FFMA R27, R27, UR6, -R78.reuse ;  /* 0x000000061b1b7c23 */ /* 0x100fe2000800084e */
[----:B------:R-:W-:Y:S02]  /*43d0*/  FMUL R26, R26, 1.4426950216293334961 ;  /* 0x3fb8aa3b1a1a7820 */ /* 0x000fe40000400000 */
[----:B------:R-:W-:Y:S01]  /*43e0*/  FADD R140, R20, R39 ;  /* 0x00000027148c7221 */ /* 0x000fe20000000000 */
[----:B------:R-:W1:Y:S01]  /*43f0*/  MUFU.EX2 R25, R25 ;  /* 0x0000001900197308 */ /* 0x000e620000000800 */
[----:B------:R-:W-:Y:S01]  /*4400*/  FFMA R28, R28, UR6, -R78 ;  /* 0x000000061c1c7c23 */ /* 0x000fe2000800084e */
[----:B------:R-:W-:Y:S01]  /*4410*/  FMUL R27, R27, 1.4426950216293334961 ;  /* 0x3fb8aa3b1b1b7820 */ /* 0x000fe20000400000 */
[----:B------:R-:W-:Y:S01]  /*4420*/  FADD R39, R21, R140 ;  /* 0x0000008c15277221 */ /* 0x000fe20000000000 */
[----:B------:R-:W-:Y:S01]  /*4430*/  FFMA R29, R29, UR6, -R78 ;  /* 0x000000061d1d7c23 */ /* 0x000fe2000800084e */
[----:B------:R-:W-:-:S02]  /*4440*/  FMUL R28, R28, 1.4426950216293334961 ;  /* 0x3fb8aa3b1c1c7820 */ /* 0x000fc40000400000 */
[----:B------:R-:W-:Y:S01]  /*4450*/  FADD R140, R22, R39 ;  /* 0x00000027168c7221 */ /* 0x000fe20000000000 */
[----:B------:R-:W2:Y:S01]  /*4460*/  MUFU.EX2 R26, R26 ;  /* 0x0000001a001a7308 */ /* 0x000ea20000000800 */
[----:B------:R-:W-:Y:S01]  /*4470*/  LOP3.LUT R77, R76, 0x40, RZ, 0x3c, !PT ;  /* 0x000000404c4d7812 */ /* 0x000fe200078e3cff */
[----:B----4-:R4:W-:Y:S01]  /*4480*/  STS.U16 [R76+UR9+0xb800], R37 ;  /* 0x00b800254c007988 */ /* 0x0109e20008000409 */
[----:B------:R-:W-:Y:S01]  /*4490*/  FFMA R30, R30, UR6, -R78 ;  /* 0x000000061e1e7c23 */ /* 0x000fe2000800084e */
[----:B------:R-:W-:-:S04]  /*44a0*/  FMUL R29, R29, 1.4426950216293334961 ;  /* 0x3fb8aa3b1d1d7820 */ /* 0x000fc80000400000 */
[----:B------:R-:W0:Y:S01]  /*44b0*/  MUFU.EX2 R27, R27 ;  /* 0x0000001b001b7308 */ /* 0x000e220000000800 */
[----:B-----5:R-:W-:Y:S01]  /*44c0*/  STS.U16 [R76+UR9+0x8000], R67 ;  /* 0x008000434c007988 */ /* 0x020fe20008000409 */
[----:B----4-:R-:W-:-:S03]  /*44d0*/  FADD R37, R23, R140 ;  /* 0x0000008c17257221 */ /* 0x010fc60000000000 */
[----:B---3--:R-:W-:Y:S01]  /*44e0*/  STS.U16 [R76+UR9+0x8400], R63 ;  /* 0x0084003f4c007988 */ /* 0x008fe20008000409 */
[----:B------:R-:W-:Y:S02]  /*44f0*/  FFMA R31, R31, UR6, -R78 ;  /* 0x000000061f1f7c23 */ /* 0x000fe4000800084e */
[----:B------:R-:W3:Y:S01]  /*4500*/  MUFU.EX2 R28, R28 ;  /* 0x0000001c001c7308 */ /* 0x000ee20000000800 */
[----:B------:R-:W-:Y:S01]  /*4510*/  STS.U16 [R76+UR9+0x8800], R45 ;  /* 0x0088002d4c007988 */ /* 0x000fe20008000409 */
[----:B------:R-:W-:-:S03]  /*4520*/  FMUL R30, R30, 1.4426950216293334961 ;  /* 0x3fb8aa3b1e1e7820 */ /* 0x000fc60000400000 */
[----:B------:R-:W-:Y:S04]  /*4530*/  STS.U16 [R76+UR9+0x9000], R65 ;  /* 0x009000414c007988 */ /* 0x000fe80008000409 */
        /* <DEDUP_REMOVED lines=10> */
[----:B------:R0:W-:Y:S01]  /*45e0*/  STS.U16 [R77+UR9+0x8200], R58 ;  /* 0x0082003a4d007988 */ /* 0x0001e20008000409 */
[----:B------:R-:W4:Y:S01]  /*45f0*/  MUFU.EX2 R29, R29 ;  /* 0x0000001d001d7308 */ /* 0x000f220000000800 */
[----:B------:R-:W-:Y:S01]  /*4600*/  FFMA R32, R32, UR6, -R78 ;  /* 0x0000000620207c23 */ /* 0x000fe2000800084e */
[----:B------:R-:W-:Y:S01]  /*4610*/  FMUL R31, R31, 1.4426950216293334961 ;  /* 0x3fb8aa3b1f1f7820 */ /* 0x000fe20000400000 */
[----:B0-----:R-:W-:-:S05]  /*4620*/  FADD R58, R24, R37 ;  /* 0x00000025183a7221 */ /* 0x001fca0000000000 */
[----:B------:R-:W0:Y:S01]  /*4630*/  MUFU.EX2 R30, R30 ;  /* 0x0000001e001e7308 */ /* 0x000e220000000800 */
[----:B-1----:R-:W-:Y:S01]  /*4640*/  FADD R37, R25, R58 ;  /* 0x0000003a19257221 */ /* 0x002fe20000000000 */
[----:B------:R2:W-:Y:S01]  /*4650*/  STS.U16 [R77+UR9+0x8a00], R36 ;  /* 0x008a00244d007988 */ /* 0x0005e20008000409 */
[----:B------:R-:W-:Y:S01]  /*4660*/  FFMA R33, R33, UR6, -R78 ;  /* 0x0000000621217c23 */ /* 0x000fe2000800084e */
[----:B------:R-:W-:-:S04]  /*4670*/  FMUL R32, R32, 1.4426950216293334961 ;  /* 0x3fb8aa3b20207820 */ /* 0x000fc80000400000 */
[----:B------:R-:W1:Y:S01]  /*4680*/  MUFU.EX2 R31, R31 ;  /* 0x0000001f001f7308 */ /* 0x000e620000000800 */
[----:B------:R-:W-:Y:S01]  /*4690*/  FFMA R34, R34, UR6, -R78 ;  /* 0x0000000622227c23 */ /* 0x000fe2000800084e */
[----:B--2---:R-:W-:Y:S01]  /*46a0*/  FADD R36, R26, R37 ;  /* 0x000000251a247221 */ /* 0x004fe20000000000 */
[----:B------:R-:W-:-:S03]  /*46b0*/  FMUL R33, R33, 1.4426950216293334961 ;  /* 0x3fb8aa3b21217820 */ /* 0x000fc60000400000 */
[----:B------:R-:W-:Y:S02]  /*46c0*/  FADD R37, R27, R36 ;  /* 0x000000241b257221 */ /* 0x000fe40000000000 */
[----:B------:R-:W2:Y:S01]  /*46d0*/  MUFU.EX2 R32, R32 ;  /* 0x0000002000207308 */ /* 0x000ea20000000800 */
[----:B------:R-:W-:Y:S01]  /*46e0*/  FFMA R35, R35, UR6, -R78 ;  /* 0x0000000623237c23 */ /* 0x000fe2000800084e */
[----:B------:R-:W-:Y:S01]  /*46f0*/  FMUL R34, R34, 1.4426950216293334961 ;  /* 0x3fb8aa3b22227820 */ /* 0x000fe20000400000 */
[----:B---3--:R-:W-:Y:S02]  /*4700*/  FADD R36, R28, R37 ;  /* 0x000000251c247221 */ /* 0x008fe40000000000 */
[----:B------:R-:W-:Y:S02]  /*4710*/  FMUL R35, R35, 1.4426950216293334961 ;  /* 0x3fb8aa3b23237820 */ /* 0x000fe40000400000 */
[----:B----4-:R-:W-:Y:S01]  /*4720*/  FADD R37, R29, R36 ;  /* 0x000000241d257221 */ /* 0x010fe20000000000 */
[----:B------:R-:W3:Y:S01]  /*4730*/  MUFU.EX2 R33, R33 ;  /* 0x0000002100217308 */ /* 0x000ee20000000800 */
[----:B------:R-:W-:-:S02]  /*4740*/  F2FP.F16.F32.PACK_AB R4, R5, R4 ;  /* 0x000000040504723e */ /* 0x000fc400000000ff */
[----:B0-----:R-:W-:Y:S01]  /*4750*/  FADD R36, R30, R37 ;  /* 0x000000251e247221 */ /* 0x001fe20000000000 */
[----:B------:R-:W-:-:S04]  /*4760*/  F2FP.F16.F32.PACK_AB R5, R7, R6 ;  /* 0x000000060705723e */ /* 0x000fc800000000ff */
[----:B------:R-:W0:Y:S01]  /*4770*/  MUFU.EX2 R34, R34 ;  /* 0x0000002200227308 */ /* 0x000e220000000800 */
[----:B------:R-:W-:Y:S01]  /*4780*/  F2FP.F16.F32.PACK_AB R7, R11, R10 ;  /* 0x0000000a0b07723e */ /* 0x000fe200000000ff */
[----:B-1----:R-:W-:Y:S01]  /*4790*/  FADD R11, R31, R36 ;  /* 0x000000241f0b7221 */ /* 0x002fe20000000000 */
[----:B------:R-:W-:-:S05]  /*47a0*/  F2FP.F16.F32.PACK_AB R6, R9, R8 ;  /* 0x000000080906723e */ /* 0x000fca00000000ff */
[----:B------:R-:W1:Y:S01]  /*47b0*/  MUFU.EX2 R35, R35 ;  /* 0x0000002300237308 */ /* 0x000e620000000800 */
[----:B------:R-:W-:Y:S01]  /*47c0*/  F2FP.F16.F32.PACK_AB R9, R15, R14 ;  /* 0x0000000e0f09723e */ /* 0x000fe200000000ff */
[----:B--2---:R-:W-:Y:S01]  /*47d0*/  FADD R14, R32, R11 ;  /* 0x0000000b200e7221 */ /* 0x004fe20000000000 */
[----:B------:R-:W-:-:S03]  /*47e0*/  F2FP.F16.F32.PACK_AB R10, R17, R16 ;  /* 0x00000010110a723e */ /* 0x000fc600000000ff */
[----:B---3--:R-:W-:Y:S01]  /*47f0*/  FADD R17, R33, R14 ;  /* 0x0000000e21117221 */ /* 0x008fe20000000000 */
[----:B------:R-:W-:Y:S01]  /*4800*/  F2FP.F16.F32.PACK_AB R11, R19, R18 ;  /* 0x00000012130b723e */ /* 0x000fe200000000ff */
[----:B------:R-:W-:Y:S02]  /*4810*/  UIADD3 UR15, UPT, UPT, UR10, 0xc0, URZ ;  /* 0x000000c00a0f7890 */ /* 0x000fe4000fffe0ff */
[----:B0-----:R-:W-:Y:S02]  /*4820*/  FADD R18, R34, R17 ;  /* 0x0000001122127221 */ /* 0x001fe40000000000 */
[----:B------:R-:W-:Y:S02]  /*4830*/  UIADD3 UR20, UPT, UPT, UR20, UR15, URZ ;  /* 0x0000000f14147290 */ /* 0x000fe4000fffe0ff */
[----:B-1----:R-:W-:Y:S01]  /*4840*/  FADD R139, R35, R18 ;  /* 0x00000012238b7221 */ /* 0x002fe20000000000 */
[----:B------:R0:W-:Y:S01]  /*4850*/  STS.U16 [R77+UR9+0x8600], R62 ;  /* 0x0086003e4d007988 */ /* 0x0001e20008000409 */
[----:B------:R-:W-:-:S02]  /*4860*/  UIADD3 UR70, UPT, UPT, UR70, -0x40, URZ ;  /* 0xffffffc046467890 */ /* 0x000fc4000fffe0ff */
[----:B------:R-:W-:Y:S01]  /*4870*/  ULEA UR71, UR71, UR20, 0x12 ;  /* 0x0000001447477291 */ /* 0x000fe2000f8e90ff */
[----:B------:R0:W-:Y:S01]  /*4880*/  STS.U16 [R77+UR9+0x8e00], R60 ;  /* 0x008e003c4d007988 */ /* 0x0001e20008000409 */
[----:B------:R-:W-:-:S03]  /*4890*/  F2FP.F16.F32.PACK_AB R8, R13, R12 ;  /* 0x0000000c0d08723e */ /* 0x000fc600000000ff */
        /* <DEDUP_REMOVED lines=16> */
[----:B------:R0:W-:Y:S04]  /*49a0*/  STS.U16 [R77+UR9+0xb200], R42 ;  /* 0x00b2002a4d007988 */ /* 0x0001e80008000409 */
[----:B------:R0:W-:Y:S04]  /*49b0*/  STS.U16 [R77+UR9+0xb600], R44 ;  /* 0x00b6002c4d007988 */ /* 0x0001e80008000409 */
[----:B------:R0:W-:Y:S04]  /*49c0*/  STS.U16 [R77+UR9+0xba00], R64 ;  /* 0x00ba00404d007988 */ /* 0x0001e80008000409 */
[----:B------:R0:W-:Y:S04]  /*49d0*/  STS.U16 [R77+UR9+0xbe00], R66 ;  /* 0x00be00424d007988 */ /* 0x0001e80008000409 */
[----:B------:R0:W1:Y:S01]  /*49e0*/  SHFL.BFLY PT, R140, R139, 0x10, 0x1f ;  /* 0x0e001f008b8c7f89 */ /* 0x00006200000e0000 */
[----:B------:R-:W-:Y:S05]  /*49f0*/  @!P2 BRA `(.L_x_9) ;  /* 0x000000000008a947 */ /* 0x000fea0003800000 */
[----:B------:R2:W-:Y:S01]  /*4a00*/  STTM.16dp32bit_t0_t15.x16 tmem[UR71], R4 ;  /* 0x00000004000079ed */ /* 0x0005e20008a00047 */
[----:B------:R2:W-:Y:S02]  /*4a10*/  STTM.16dp32bit_t16_t31.x16 tmem[UR71+0x10], R4 ;  /* 0x00001004000079ed */ /* 0x0005e40008a20047 */
.L_x_9:
[----:B------:R-:W3:Y:S02]  /*4a20*/  FENCE.VIEW.ASYNC.T ;  /* 0x00000000000073c6 */ /* 0x000ee40000000200 */
[----:B---3--:R-:W-:Y:S06]  /*4a30*/  BAR.SYNC.DEFER_BLOCKING 0x0 ;  /* 0x0000000000007b1d */ /* 0x008fec0000010000 */
[----:B0-2---:R-:W0:Y:S01]  /*4a40*/  LDTM.x64 R4, tmem[UR11] ;  /* 0x0000000b000479ee */ /* 0x005e220008340000 */
[----:B------:R-:W-:Y:S01]  /*4a50*/  NOP ;  /* 0x0000000000007918 */ /* 0x000fe20000000000 */
[----:B------:R-:W-:Y:S05]  /*4a60*/  @!P2 BRA `(.L_x_10) ;  /* 0x000000040004a947 */ /* 0x000fea0003800000 */
[C---:B0-----:R-:W-:Y:S01]  /*4a70*/  FMUL R4, R141.reuse, R4 ;  /* 0x000000048d047220 */ /* 0x041fe20000400000 */
[C---:B------:R-:W-:Y:S01]  /*4a80*/  FMUL R5, R141.reuse, R5 ;  /* 0x000000058d057220 */ /* 0x040fe20000400000 */
        /* <DEDUP_REMOVED lines=61> */
[----:B------:R-:W-:-:S04]  /*4e60*/  FMUL R67, R141, R67 ;  /* 0x000000438d437220 */ /* 0x000fc80000400000 */
[----:B------:R2:W-:Y:S03]  /*4e70*/  STTM.x64 tmem[UR11], R4 ;  /* 0x00000004000079ed */ /* 0x0005e6000834000b */
.L_x_10:
[----:B0-----:R-:W0:Y:S02]  /*4e80*/  FENCE.VIEW.ASYNC.T ;  /* 0x00000000000073c6 */ /* 0x001e240000000200 */
[----:B0-----:R-:W-:Y:S01]  /*4e90*/  BAR.SYNC.DEFER_BLOCKING 0x0 ;  /* 0x0000000000007b1d */ /* 0x001fe20000010000 */
[----:B-1----:R-:W-:Y:S01]  /*4ea0*/  FADD R139, R139, R140 ;  /* 0x0000008c8b8b7221 */ /* 0x002fe20000000000 */
[----:B------:R-:W-:-:S03]  /*4eb0*/  UISETP.GE.AND UP1, UPT, UR70, 0x1, UPT ;  /* 0x000000014600788c */ /* 0x000fc6000bf26270 */
[----:B------:R-:W-:Y:S01]  /*4ec0*/  FADD R138, R138, R139 ;  /* 0x0000008b8a8a7221 */ /* 0x000fe20000000000 */
[----:B------:R0:W-:Y:S06]  /*4ed0*/  MEMBAR.ALL.CTA ;  /* 0x0000000000007992 */ /* 0x0001ec0000008000 */
[----:B0-----:R-:W0:Y:S02]  /*4ee0*/  FENCE.VIEW.ASYNC.S ;  /* 0x00000000000073c6 */ /* 0x001e240000000000 */
[----:B0-----:R-:W-:Y:S06]  /*4ef0*/  BAR.SYNC.DEFER_BLOCKING 0x0 ;  /* 0x0000000000007b1d */ /* 0x001fec0000010000 */
[----:B------:R-:W-:Y:S05]  /*4f00*/  @!P3 BRA `(.L_x_11) ;  /* 0x00000000007cb947 */ /* 0x000fea0003800000 */
[----:B------:R-:W-:Y:S01]  /*4f10*/  UIADD3 UR5, UPT, UPT, UR9, 0x8000, URZ ;  /* 0x0000800009057890 */ /* 0x000fe2000fffe0ff */
[----:B------:R-:W-:Y:S01]  /*4f20*/  UMOV UR4, URZ ;  /* 0x000000ff00047c82 */ /* 0x000fe20008000000 */
[----:B------:R-:W-:Y:S02]  /*4f30*/  UIADD3 UR6, UPT, UPT, UR10, 0xc8, URZ ;  /* 0x000000c80a067890 */ /* 0x000fe4000fffe0ff */
[----:B------:R-:W-:Y:S02]  /*4f40*/  USHF.R.U32.HI UR5, URZ, 0x4, UR5 ;  /* 0x00000004ff057899 */ /* 0x000fe40008011605 */
[----:B------:R-:W-:Y:S02]  /*4f50*/  UIADD3 UR20, UPT, UPT, UR10, 0xd0, URZ ;  /* 0x000000d00a147890 */ /* 0x000fe4000fffe0ff */
[----:B------:R-:W-:Y:S02]  /*4f60*/  USGXT.U32 UR18, UR5, 0xe ;  /* 0x0000000e0512789a */ /* 0x000fe40008000000 */
[----:B------:R-:W-:-:S02]  /*4f70*/  UIADD3 UR21, UPT, UPT, UR10, 0xd8, URZ ;  /* 0x000000d80a157890 */ /* 0x000fc4000fffe0ff */
[----:B------:R-:W-:Y:S01]  /*4f80*/  UIADD3 UR24, UP2, UPT, UR18, 0x2, URZ ;  /* 0x0000000212187890 */ /* 0x000fe2000ff5e0ff */
[----:B------:R-:W-:Y:S01]  /*4f90*/  UMOV UR22, 0x0 ;  /* 0x0000000000167882 */ /* 0x000fe20000000000 */
[----:B------:R-:W-:Y:S02]  /*4fa0*/  UMOV UR23, 0x8200010 ;  /* 0x0820001000177882 */ /* 0x000fe40000000000 */
[----:B------:R-:W-:Y:S02]  /*4fb0*/  UIADD3.X UR25, UPT, UPT, UR4, 0x40004040, URZ, UP2, !UPT ;  /* 0x4000404004197890 */ /* 0x000fe400097fe4ff */
[----:B------:R-:W-:Y:S02]  /*4fc0*/  UIADD3 UR28, UP2, UPT, UR24, 0x2, URZ ;  /* 0x00000002181c7890 */ /* 0x000fe4000ff5e0ff */
[----:B------:R-:W-:Y:S02]  /*4fd0*/  UIADD3 UR32, UP3, UPT, UR24, 0x4, URZ ;  /* 0x0000000418207890 */ /* 0x000fe4000ff7e0ff */
[----:B------:R-:W-:-:S02]  /*4fe0*/  UIADD3.X UR29, UPT, UPT, UR25, URZ, URZ, UP2, !UPT ;  /* 0x000000ff191d7290 */ /* 0x000fc400097fe4ff */
[----:B------:R-:W-:Y:S01]  /*4ff0*/  UIADD3.X UR33, UPT, UPT, UR25, URZ, URZ, UP3, !UPT ;  /* 0x000000ff19217290 */ /* 0x000fe20009ffe4ff */
[----:B------:R-:W-:Y:S01]  /*5000*/  UMOV UR19, 0x40004040 ;  /* 0x4000404000137882 */ /* 0x000fe20000000000 */
[----:B------:R-:W-:Y:S01]  /*5010*/  UMOV UR26, 0x0 ;  /* 0x00000000001a7882 */ /* 0x000fe20000000000 */
[----:B------:R-:W-:Y:S01]  /*5020*/  UMOV UR27, 0x8200010 ;  /* 0x08200010001b7882 */ /* 0x000fe20000000000 */
[----:B------:R-:W-:Y:S01]  /*5030*/  UMOV UR30, 0x0 ;  /* 0x00000000001e7882 */ /* 0x000fe20000000000 */
[----:B------:R-:W-:Y:S01]  /*5040*/  UMOV UR31, 0x8200010 ;  /* 0x08200010001f7882 */ /* 0x000fe20000000000 */
[----:B------:R-:W-:Y:S01]  /*5050*/  UMOV UR4, UR12 ;  /* 0x0000000c00047c82 */ /* 0x000fe20008000000 */
[----:B------:R-:W-:Y:S01]  /*5060*/  UMOV UR5, URZ ;  /* 0x000000ff00057c82 */ /* 0x000fe20008000000 */
[----:B------:R0:W-:Y:S01]  /*5070*/  UTCHMMA tmem[UR15], gdesc[UR18], tmem[UR10], tmem[UR22], idesc[UR23], UPT ;  /* 0x00ff16120f0079ea */ /* 0x0001e2000b80000a */
[----:B------:R-:W-:Y:S01]  /*5080*/  UMOV UR34, 0x0 ;  /* 0x0000000000227882 */ /* 0x000fe20000000000 */
[----:B------:R-:W-:Y:S01]  /*5090*/  UMOV UR35, 0x8200010 ;  /* 0x0820001000237882 */ /* 0x000fe20000000000 */
[----:B------:R0:W-:Y:S01]  /*50a0*/  UTCHMMA tmem[UR6], gdesc[UR24], tmem[UR10], tmem[UR26], idesc[UR27], UPT ;  /* 0x00ff1a18060079ea */ /* 0x0001e2000b80000a */
[----:B------:R-:W-:Y:S01]  /*50b0*/  UMOV UR4, UR4 ;  /* 0x0000000400047c82 */ /* 0x000fe20008000000 */
[----:B------:R0:W-:Y:S01]  /*50c0*/  UTCHMMA tmem[UR20], gdesc[UR28], tmem[UR10], tmem[UR30], idesc[UR31], UPT ;  /* 0x00ff1e1c140079ea */ /* 0x0001e2000b80000a */
[----:B------:R0:W-:Y:S01]  /*50d0*/  UTCHMMA tmem[UR21], gdesc[UR32], tmem[UR10], tmem[UR34], idesc[UR35], UPT ;  /* 0x00ff2220150079ea */ /* 0x0001e2000b80000a */
[----:B------:R0:W-:Y:S01]  /*50e0*/  UTCBAR [UR4], URZ ;  /* 0x000000ff040073e9 */ /* 0x0001e200080000ff */
[----:B------:R-:W-:Y:S01]  /*50f0*/  NOP ;  /* 0x0000000000007918 */ /* 0x000fe20000000000 */
.L_x_11:
[----:B------:R-:W-:Y:S01]  /*5100*/  FSEL R78, R78, -INF , P2 ;  /* 0xff8000004e4e7808 */ /* 0x000fe20001000000 */
[----:B------:R-:W-:Y:S01]  /*5110*/  UMOV UR53, URZ ;  /* 0x000000ff00357c82 */ /* 0x000fe20008000000 */
[----:B------:R-:W-:Y:S01]  /*5120*/  FSEL R138, R138, 1, P2 ;  /* 0x3f8000008a8a7808 */ /* 0x000fe20001000000 */
[----:B------:R-:W-:Y:S06]  /*5130*/  BRA.U !UP1, `(.L_x_12) ;  /* 0x0000002509707547 */ /* 0x000fec000b800000 */
[----:B0-----:R-:W-:Y:S01]  /*5140*/  UIADD3 UR18, UPT, UPT, UR9, 0x10000, URZ ;  /* 0x0001000009127890 */ /* 0x001fe2000fffe0ff */
[----:B------:R-:W-:Y:S01]  /*5150*/  IMAD.SHL.U32 R79, R79, 0x40, RZ ;  /* 0x000000404f4f7824 */ /* 0x000fe200078e00ff */
[----:B------:R-:W-:Y:S01]  /*5160*/  USHF.R.U32.HI UR52, URZ, 0x4, UR9 ;  /* 0x00000004ff347899 */ /* 0x000fe20008011609 */
[----:B--2---:R-:W-:Y:S01]  /*5170*/  MOV R39, R78 ;  /* 0x0000004e00277202 */ /* 0x004fe20000000f00 */
[----:B------:R-:W-:Y:S01]  /*5180*/  USHF.R.U32.HI UR18, URZ, 0x4, UR18 ;  /* 0x00000004ff127899 */ /* 0x000fe20008011612 */
[----:B------:R-:W-:Y:S01]  /*5190*/  IMAD.MOV.U32 R36, RZ, RZ, RZ ;  /* 0x000000ffff247224 */ /* 0x000fe200078e00ff */
[----:B------:R-:W-:Y:S01]  /*51a0*/  USGXT.U32 UR52, UR52, 0xe ;  /* 0x0000000e3434789a */ /* 0x000fe20008000000 */
[----:B------:R-:W-:Y:S01]  /*51b0*/  MOV R139, R79 ;  /* 0x0000004f008b7202 */ /* 0x000fe20000000f00 */
[----:B------:R-:W-:Y:S02]  /*51c0*/  USGXT.U32 UR76, UR18, 0xe ;  /* 0x0000000e124c789a */ /* 0x000fe40008000000 */
[----:B------:R-:W-:-:S02]  /*51d0*/  USHF.R.U32.HI UR54, URZ, 0x4, UR7 ;  /* 0x00000004ff367899 */ /* 0x000fc40008011607 */
[----:B------:R-:W-:Y:S01]  /*51e0*/  UIADD3 UR18, UP2, UPT, UR52, 0x4000080, URZ ;  /* 0x0400008034127890 */ /* 0x000fe2000ff5e0ff */
[----:B------:R-:W-:Y:S01]  /*51f0*/  UMOV UR7, URZ ;  /* 0x000000ff00077c82 */ /* 0x000fe20008000000 */
[----:B------:R-:W-:Y:S02]  /*5200*/  USGXT.U32 UR54, UR54, 0xe ;  /* 0x0000000e3636789a */ /* 0x000fe40008000000 */
[----:B------:R-:W-:Y:S02]  /*5210*/  UIADD3.X UR19, UPT, UPT, UR7, 0x40004040, URZ, UP2, !UPT ;  /* 0x4000404007137890 */ /* 0x000fe400097fe4ff */
[----:B------:R-:W-:Y:S02]  /*5220*/  UIADD3 UR22, UP6, UPT, UR18, 0x80, URZ ;  /* 0x0000008012167890 */ /* 0x000fe4000ffde0ff */
[----:B------:R-:W-:Y:S02]  /*5230*/  USHF.L.U32 UR72, UR72, 0x6, URZ ;  /* 0x0000000648487899 */ /* 0x000fe400080006ff */
[----:B------:R-:W-:-:S02]  /*5240*/  UIADD3 UR20, UP1, UPT, UR54, 0x2, URZ ;  /* 0x0000000236147890 */ /* 0x000fc4000ff3e0ff */
[----:B------:R-:W-:Y:S02]  /*5250*/  UIADD3.X UR23, UPT, UPT, UR19, URZ, URZ, UP6, !UPT ;  /* 0x000000ff13177290 */ /* 0x000fe4000b7fe4ff */
[----:B------:R-:W-:Y:S01]  /*5260*/  UIADD3 UR34, UP6, UPT, UR76, 0x2, URZ ;  /* 0x000000024c227890 */ /* 0x000fe2000ffde0ff */
[----:B------:R-:W-:Y:S01]  /*5270*/  IMAD.U32 R141, RZ, RZ, UR72 ;  /* 0x00000048ff8d7e24 */ /* 0x000fe2000f8e00ff */
[----:B------:R-:W-:Y:S01]  /*5280*/  UMOV UR4, URZ ;  /* 0x000000ff00047c82 */ /* 0x000fe20008000000 */
[----:B------:R-:W-:Y:S01]  /*5290*/  UMOV UR5, URZ ;  /* 0x000000ff00057c82 */ /* 0x000fe20008000000 */
[----:B------:R-:W-:Y:S02]  /*52a0*/  UIADD3.X UR21, UPT, UPT, UR4, 0x40004040, URZ, UP1, !UPT ;  /* 0x4000404004157890 */ /* 0x000fe40008ffe4ff */
[----:B------:R-:W-:Y:S02]  /*52b0*/  UIADD3 UR26, UP2, UPT, UR18, 0x180, URZ ;  /* 0x00000180121a7890 */ /* 0x000fe4000ff5e0ff */
[----:B------:R-:W-:-:S02]  /*52c0*/  UIADD3 UR24, UP1, UPT, UR18, 0x100, URZ ;  /* 0x0000010012187890 */ /* 0x000fc4000ff3e0ff */
[----:B------:R-:W-:Y:S02]  /*52d0*/  UIADD3 UR28, UP3, UPT, UR18, 0x200, URZ ;  /* 0x00000200121c7890 */ /* 0x000fe4000ff7e0ff */
[----:B------:R-:W-:Y:S02]  /*52e0*/  UIADD3 UR30, UP4, UPT, UR18, 0x280, URZ ;  /* 0x00000280121e7890 */ /* 0x000fe4000ff9e0ff */
[----:B------:R-:W-:Y:S02]  /*52f0*/  UIADD3 UR32, UP5, UPT, UR18, 0x300, URZ ;  /* 0x0000030012207890 */ /* 0x000fe4000ffbe0ff */
[----:B------:R-:W-:Y:S02]  /*5300*/  UIADD3.X UR35, UPT, UPT, UR5, 0x40004040, URZ, UP6, !UPT ;  /* 0x4000404005237890 */ /* 0x000fe4000b7fe4ff */
[----:B------:R-:W-:Y:S01]  /*5310*/  UIADD3.X UR27, UPT, UPT, UR19, URZ, URZ, UP2, !UPT ;  /* 0x000000ff131b7290 */ /* 0x000fe200097fe4ff */
[----:B------:R-:W-:Y:S01]  /*5320*/  UMOV UR73, 0x1 ;  /* 0x0000000100497882 */ /* 0x000fe20000000000 */
[----:B------:R-:W-:Y:S01]  /*5330*/  UMOV UR6, URZ ;  /* 0x000000ff00067c82 */ /* 0x000fe20008000000 */
[----:B------:R-:W0:Y:S01]  /*5340*/  LDCU UR74, c[0x0][0x3a8] ;  /* 0x00007500ff4a77ac */ /* 0x000e220008000800 */
[----:B------:R-:W-:-:S02]  /*5350*/  ULOP3.LUT UR52, UR52, 0x4000000, URZ, 0xfc, !UPT ;  /* 0x0400000034347892 */ /* 0x000fc4000f8efcff */
[----:B------:R-:W-:Y:S02]  /*5360*/  UIADD3.X UR25, UPT, UPT, UR19, URZ, URZ, UP1, !UPT ;  /* 0x000000ff13197290 */ /* 0x000fe40008ffe4ff */
[----:B------:R-:W-:Y:S02]  /*5370*/  UIADD3.X UR29, UPT, UPT, UR19, URZ, URZ, UP3, !UPT ;  /* 0x000000ff131d7290 */ /* 0x000fe40009ffe4ff */
[----:B------:R-:W-:Y:S02]  /*5380*/  UIADD3.X UR31, UPT, UPT, UR19, URZ, URZ, UP4, !UPT ;  /* 0x000000ff131f7290 */ /* 0x000fe4000a7fe4ff */
[----:B------:R-:W-:Y:S02]  /*5390*/  UIADD3.X UR33, UPT, UPT, UR19, URZ, URZ, UP5, !UPT ;  /* 0x000000ff13217290 */ /* 0x000fe4000affe4ff */
        /* <DEDUP_REMOVED lines=8> */
[----:B0-----:R-:W-:-:S11]  /*5420*/  UISETP.NE.U32.AND UP2, UPT, UR55, URZ, UPT ;  /* 0x000000ff3700728c */ /* 0x001fd6000bf45070 */
.L_x_17:
[----:B------:R-:W-:-:S04]  /*5430*/  IMAD.WIDE R4, R139, 0x2, R86 ;  /* 0x000000028b047825 */ /* 0x000fc800078e0256 */
[C---:B------:R-:W-:Y:S01]  /*5440*/  IMAD.WIDE R8, R139.reuse, 0x2, R202 ;  /* 0x000000028b087825 */ /* 0x040fe200078e02ca */
[----:B------:R0:W2:Y:S03]  /*5450*/  LDG.E.U16 R24, desc[UR16][R4.64] ;  /* 0x0000001004187981 */ /* 0x0000a6000c1e1500 */
[C---:B------:R-:W-:Y:S01]  /*5460*/  IMAD.WIDE R12, R139.reuse, 0x2, R194 ;  /* 0x000000028b0c7825 */ /* 0x040fe200078e02c2 */
[----:B------:R1:W3:Y:S03]  /*5470*/  LDG.E.U16 R32, desc[UR16][R8.64] ;  /* 0x0000001008207981 */ /* 0x0002e6000c1e1500 */
[C---:B------:R-:W-:Y:S01]  /*5480*/  IMAD.WIDE R16, R139.reuse, 0x2, R186 ;  /* 0x000000028b107825 */ /* 0x040fe200078e02ba */
[----:B------:R4:W5:Y:S03]  /*5490*/  LDG.E.U16 R38, desc[UR16][R12.64] ;  /* 0x000000100c267981 */ /* 0x000966000c1e1500 */
        /* <DEDUP_REMOVED lines=8> */
[C---:B0-----:R-:W-:Y:S01]  /*5520*/  IMAD.WIDE R4, R139.reuse, 0x2, R84 ;  /* 0x000000028b047825 */ /* 0x041fe200078e0254 */
[----:B------:R-:W5:Y:S03]  /*5530*/  LDG.E.U16 R46, desc[UR16][R18.64] ;  /* 0x00000010122e7981 */ /* 0x000f66000c1e1500 */
[C---:B-1----:R-:W-:Y:S01]  /*5540*/  IMAD.WIDE R8, R139.reuse, 0x2, R208 ;  /* 0x000000028b087825 */ /* 0x042fe200078e02d0 */
[----:B------:R0:W5:Y:S03]  /*5550*/  LDG.E.U16 R25, desc[UR16][R4.64] ;  /* 0x0000001004197981 */ /* 0x000166000c1e1500 */
[C---:B------:R-:W-:Y:S01]  /*5560*/  IMAD.WIDE R14, R139.reuse, 0x2, R192 ;  /* 0x000000028b0e7825 */ /* 0x040fe200078e02c0 */
[----:B------:R1:W5:Y:S03]  /*5570*/  LDG.E.U16 R27, desc[UR16][R8.64] ;  /* 0x00000010081b7981 */ /* 0x000366000c1e1500 */
[C---:B----4-:R-:W-:Y:S01]  /*5580*/  IMAD.WIDE R12, R139.reuse, 0x2, R184 ;  /* 0x000000028b0c7825 */ /* 0x050fe200078e02b8 */
[----:B------:R-:W4:Y:S03]  /*5590*/  LDG.E.U16 R31, desc[UR16][R14.64] ;  /* 0x000000100e1f7981 */ /* 0x000f26000c1e1500 */
[C---:B------:R-:W-:Y:S01]  /*55a0*/  IMAD.WIDE R16, R139.reuse, 0x2, R176 ;  /* 0x000000028b107825 */ /* 0x040fe200078e02b0 */
[----:B------:R0:W4:Y:S03]  /*55b0*/  LDG.E.U16 R33, desc[UR16][R12.64] ;  /* 0x000000100c217981 */ /* 0x000126000c1e1500 */
[C---:B------:R-:W-:Y:S01]  /*55c0*/  IMAD.WIDE R22, R139.reuse, 0x2, R156 ;  /* 0x000000028b167825 */ /* 0x040fe200078e029c */
[----:B------:R0:W4:Y:S03]  /*55d0*/  LDG.E.U16 R35, desc[UR16][R16.64] ;  /* 0x0000001010237981 */ /* 0x000126000c1e1500 */
[----:B------:R-:W-:-:S02]  /*55e0*/  IMAD.WIDE R20, R139, 0x2, R164 ;  /* 0x000000028b147825 */ /* 0x000fc400078e02a4 */
[----:B------:R-:W4:Y:S02]  /*55f0*/  LDG.E.U16 R23, desc[UR16][R22.64] ;  /* 0x0000001016177981 */ /* 0x000f24000c1e1500 */
[C---:B------:R-:W-:Y:S02]  /*5600*/  IMAD.WIDE R10, R139.reuse, 0x2, R200 ;  /* 0x000000028b0a7825 */ /* 0x040fe400078e02c8 */
[----:B------:R1:W4:Y:S02]  /*5610*/  LDG.E.U16 R37, desc[UR16][R20.64] ;  /* 0x0000001014257981 */ /* 0x000324000c1e1500 */
[C---:B------:R-:W-:Y:S02]  /*5620*/  IMAD.WIDE R6, R139.reuse, 0x2, R214 ;  /* 0x000000028b067825 */ /* 0x040fe400078e02d6 */
[----:B------:R-:W4:Y:S02]  /*5630*/  LDG.E.U16 R29, desc[UR16][R10.64] ;  /* 0x000000100a1d7981 */ /* 0x000f24000c1e1500 */
[----:B0-----:R-:W-:-:S02]  /*5640*/  IMAD.WIDE R4, R139, 0x2, R206 ;  /* 0x000000028b047825 */ /* 0x001fc400078e02ce */
[----:B------:R-:W4:Y:S02]  /*5650*/  LDG.E.U16 R26, desc[UR16][R6.64] ;  /* 0x00000010061a7981 */ /* 0x000f24000c1e1500 */
[C---:B-1----:R-:W-:Y:S02]  /*5660*/  IMAD.WIDE R8, R139.reuse, 0x2, R198 ;  /* 0x000000028b087825 */ /* 0x042fe400078e02c6 */
[----:B------:R0:W4:Y:S02]  /*5670*/  LDG.E.U16 R30, desc[UR16][R4.64] ;  /* 0x00000010041e7981 */ /* 0x000124000c1e1500 */
[C---:B------:R-:W-:Y:S02]  /*5680*/  IMAD.WIDE R12, R139.reuse, 0x2, R190 ;  /* 0x000000028b0c7825 */ /* 0x040fe400078e02be */
[----:B------:R1:W4:Y:S02]  /*5690*/  LDG.E.U16 R34, desc[UR16][R8.64] ;  /* 0x0000001008227981 */ /* 0x000324000c1e1500 */
[----:B------:R-:W-:-:S02]  /*56a0*/  IMAD.WIDE R14, R139, 0x2, R182 ;  /* 0x000000028b0e7825 */ /* 0x000fc400078e02b6 */
[----:B------:R0:W4:Y:S02]  /*56b0*/  LDG.E.U16 R40, desc[UR16][R12.64] ;  /* 0x000000100c287981 */ /* 0x000124000c1e1500 */
[C---:B------:R-:W-:Y:S02]  /*56c0*/  IMAD.WIDE R18, R139.reuse, 0x2, R174 ;  /* 0x000000028b127825 */ /* 0x040fe400078e02ae */
[----:B------:R0:W4:Y:S02]  /*56d0*/  LDG.E.U16 R44, desc[UR16][R14.64] ;  /* 0x000000100e2c7981 */ /* 0x000124000c1e1500 */
[C---:B------:R-:W-:Y:S02]  /*56e0*/  IMAD.WIDE R16, R139.reuse, 0x2, R162 ;  /* 0x000000028b107825 */ /* 0x040fe400078e02a2 */
[----:B------:R-:W4:Y:S02]  /*56f0*/  LDG.E.U16 R22, desc[UR16][R18.64] ;  /* 0x0000001012167981 */ /* 0x000f24000c1e1500 */
[----:B------:R-:W-:-:S02]  /*5700*/  IMAD.WIDE R20, R139, 0x2, R154 ;  /* 0x000000028b147825 */ /* 0x000fc400078e029a */
[----:B------:R1:W4:Y:S02]  /*5710*/  LDG.E.U16 R50, desc[UR16][R16.64] ;  /* 0x0000001010327981 */ /* 0x000324000c1e1500 */
[C---:B0-----:R-:W-:Y:S02]  /*5720*/  IMAD.WIDE R4, R139.reuse, 0x2, R212 ;  /* 0x000000028b047825 */ /* 0x041fe400078e02d4 */
[----:B------:R-:W4:Y:S02]  /*5730*/  LDG.E.U16 R20, desc[UR16][R20.64] ;  /* 0x0000001014147981 */ /* 0x000f24000c1e1500 */
[C---:B------:R-:W-:Y:S02]  /*5740*/  IMAD.WIDE R6, R139.reuse, 0x2, R204 ;  /* 0x000000028b067825 */ /* 0x040fe400078e02cc */
[----:B------:R-:W4:Y:S02]  /*5750*/  LDG.E.U16 R4, desc[UR16][R4.64] ;  /* 0x0000001004047981 */ /* 0x000f24000c1e1500 */
[----:B------:R-:W-:-:S02]  /*5760*/  IMAD.WIDE R10, R139, 0x2, R196 ;  /* 0x000000028b0a7825 */ /* 0x000fc400078e02c4 */
[----:B------:R-:W4:Y:S02]  /*5770*/  LDG.E.U16 R6, desc[UR16][R6.64] ;  /* 0x0000001006067981 */ /* 0x000f24000c1e1500 */
[C---:B-1----:R-:W-:Y:S02]  /*5780*/  IMAD.WIDE R8, R139.reuse, 0x2, R188 ;  /* 0x000000028b087825 */ /* 0x042fe400078e02bc */
[----:B------:R-:W4:Y:S02]  /*5790*/  LDG.E.U16 R10, desc[UR16][R10.64] ;  /* 0x000000100a0a7981 */ /* 0x000f24000c1e1500 */
[C---:B------:R-:W-:Y:S02]  /*57a0*/  IMAD.WIDE R12, R139.reuse, 0x2, R180 ;  /* 0x000000028b0c7825 */ /* 0x040fe400078e02b4 */
[----:B------:R-:W4:Y:S02]  /*57b0*/  LDG.E.U16 R8, desc[UR16][R8.64] ;  /* 0x0000001008087981 */ /* 0x000f24000c1e1500 */
[----:B------:R-:W-:-:S02]  /*57c0*/  IMAD.WIDE R14, R139, 0x2, R168 ;  /* 0x000000028b0e7825 */ /* 0x000fc400078e02a8 */
[----:B------:R-:W4:Y:S02]  /*57d0*/  LDG.E.U16 R12, desc[UR16][R12.64] ;  /* 0x000000100c0c7981 */ /* 0x000f24000c1e1500 */
[C---:B------:R-:W-:Y:S02]  /*57e0*/  IMAD.WIDE R16, R139.reuse, 0x2, R160 ;  /* 0x000000028b107825 */ /* 0x040fe400078e02a0 */
[----:B------:R-:W4:Y:S02]  /*57f0*/  LDG.E.U16 R14, desc[UR16][R14.64] ;  /* 0x000000100e0e7981 */ /* 0x000f24000c1e1500 */
[----:B------:R-:W-:Y:S02]  /*5800*/  IMAD.WIDE R18, R139, 0x2, R152 ;  /* 0x000000028b127825 */ /* 0x000fe400078e0298 */
[----:B------:R-:W4:Y:S04]  /*5810*/  LDG.E.U16 R16, desc[UR16][R16.64] ;  /* 0x0000001010107981 */ /* 0x000f28000c1e1500 */
[----:B------:R-:W4:Y:S01]  /*5820*/  LDG.E.U16 R18, desc[UR16][R18.64] ;  /* 0x0000001012127981 */ /* 0x000f22000c1e1500 */
[----:B------:R-:W-:-:S02]  /*5830*/  UMOV UR4, 0x1 ;  /* 0x0000000100047882 */ /* 0x000fc40000000000 */
[----:B------:R-:W-:-:S04]  /*5840*/  @!UP0 UIADD3 UR4, UPT, UPT, -UR4, 0x100000, URZ ;  /* 0x0010000004048890 */ /* 0x000fc8000fffe1ff */
[----:B------:R-:W-:Y:S02]  /*5850*/  @!UP0 USHF.L.U32 UR5, UR4, 0xb, URZ ;  /* 0x0000000b04058899 */ /* 0x000fe400080006ff */
[----:B------:R-:W-:Y:S01]  /*5860*/  @!UP0 USHF.L.U32 UR4, UR4, 0x1, URZ ;  /* 0x0000000104048899 */ /* 0x000fe200080006ff */
[----:B------:R-:W-:Y:S01]  /*5870*/  VOTEU.ALL UP1, P1 ;  /* 0x0000000000ff7886 */ /* 0x000fe20000820000 */
[----:B--2---:R0:W-:Y:S04]  /*5880*/  STS.U16 [R75+UR9+0xc000], R24 ;  /* 0x00c000184b007988 */ /* 0x0041e80008000409 */
[----:B---3--:R0:W-:Y:S04]  /*5890*/  STS.U16 [R75+UR9+0xc800], R32 ;  /* 0x00c800204b007988 */ /* 0x0081e80008000409 */
[----:B-----5:R0:W-:Y:S04]  /*58a0*/  STS.U16 [R75+UR9+0xcc00], R38 ;  /* 0x00cc00264b007988 */ /* 0x0201e80008000409 */
[----:B------:R0:W-:Y:S04]  /*58b0*/  STS.U16 [R75+UR9+0xd000], R42 ;  /* 0x00d0002a4b007988 */ /* 0x0001e80008000409 */
[----:B------:R0:W-:Y:S04]  /*58c0*/  STS.U16 [R75+UR9+0xdc00], R52 ;  /* 0x00dc00344b007988 */ /* 0x0001e80008000409 */
[----:B------:R0:W-:Y:S04]  /*58d0*/  STS.U16 [R75+UR9+0xd800], R48 ;  /* 0x00d800304b007988 */ /* 0x0001e80008000409 */
[----:B------:R0:W-:Y:S04]  /*58e0*/  STS.U16 [R75+UR9+0xc400], R28 ;  /* 0x00c4001c4b007988 */ /* 0x0001e80008000409 */
[----:B------:R0:W-:Y:S04]  /*58f0*/  STS.U16 [R75+UR9+0xd400], R46 ;  /* 0x00d4002e4b007988 */ /* 0x0001e80008000409 */
[----:B------:R0:W-:Y:S04]  /*5900*/  STS.U16 [R74+UR9+0xc100], R25 ;  /* 0x00c100194a007988 */ /* 0x0001e80008000409 */
[----:B------:R0:W-:Y:S04]  /*5910*/  STS.U16 [R74+UR9+0xc500], R27 ;  /* 0x00c5001b4a007988 */ /* 0x0001e80008000409 */
        /* <DEDUP_REMOVED lines=22> */
[----:B------:R1:W-:Y:S06]  /*5a80*/  MEMBAR.ALL.CTA ;  /* 0x0000000000007992 */ /* 0x0003ec0000008000 */
[----:B-1----:R-:W-:Y:S04]  /*5a90*/  FENCE.VIEW.ASYNC.S ;  /* 0x00000000000073c6 */ /* 0x002fe80000000000 */
[----:B------:R-:W1:Y:S02]  /*5aa0*/  FENCE.VIEW.ASYNC.S ;  /* 0x00000000000073c6 */ /* 0x000e640000000000 */
[----:B-1----:R0:W1:Y:S02]  /*5ab0*/  @!UP1 SYNCS.EXCH.64 URZ, [UR9+0x14010], UR4 ;  /* 0x0140100409ff95b2 */ /* 0x0020640008000100 */
[----:B-1----:R-:W-:Y:S06]  /*5ac0*/  BAR.SYNC.DEFER_BLOCKING 0x0 ;  /* 0x0000000000007b1d */ /* 0x002fec0000010000 */
[----:B0-----:R-:W-:Y:S05]  /*5ad0*/  BRA.U UP2, `(.L_x_13) ;  /* 0x0000000102747547 */ /* 0x001fea000b800000 */
[----:B------:R-:W-:Y:S01]  /*5ae0*/  UMOV UR53, 0x40004040 ;  /* 0x4000404000357882 */ /* 0x000fe20000000000 */
[----:B------:R-:W-:Y:S01]  /*5af0*/  UMOV UR55, 0x40004040 ;  /* 0x4000404000377882 */ /* 0x000fe20000000000 */
[----:B------:R-:W-:Y:S01]  /*5b00*/  UMOV UR56, 0x0 ;  /* 0x0000000000387882 */ /* 0x000fe20000000000 */
[----:B------:R-:W-:Y:S01]  /*5b10*/  UMOV UR57, 0x8108010 ;  /* 0x0810801000397882 */ /* 0x000fe20000000000 */
[----:B------:R-:W-:Y:S01]  /*5b20*/  UIADD3 UR4, UPT, UPT, UR9, 0x14010, URZ ;  /* 0x0001401009047890 */ /* 0x000fe2000fffe0ff */
[----:B------:R0:W-:Y:S01]  /*5b30*/  UTCHMMA gdesc[UR52], gdesc[UR54], tmem[UR13], tmem[UR56], idesc[UR57], !UPT ;  /* 0x00ff3836340075ea */ /* 0x0001e2000f80000d */
[----:B------:R-:W-:Y:S01]  /*5b40*/  UMOV UR58, 0x0 ;  /* 0x00000000003a7882 */ /* 0x000fe20000000000 */
[----:B------:R-:W-:Y:S01]  /*5b50*/  UMOV UR59, 0x8108010 ;  /* 0x08108010003b7882 */ /* 0x000fe20000000000 */
[----:B------:R-:W-:Y:S01]  /*5b60*/  UMOV UR60, 0x0 ;  /* 0x00000000003c7882 */ /* 0x000fe20000000000 */
[----:B------:R-:W-:Y:S01]  /*5b70*/  UMOV UR61, 0x8108010 ;  /* 0x08108010003d7882 */ /* 0x000fe20000000000 */
        /* <DEDUP_REMOVED lines=11> */
[----:B------:R-:W-:Y:S01]  /*5c30*/  UMOV UR5, URZ ;  /* 0x000000ff00057c82 */ /* 0x000fe20008000000 */
[----:B------:R0:W-:Y:S01]  /*5c40*/  UTCHMMA gdesc[UR26], gdesc[UR40], tmem[UR13], tmem[UR64], idesc[UR65], UPT ;  /* 0x00ff40281a0075ea */ /* 0x0001e2000b80000d */
[----:B------:R0:W-:Y:S01]  /*5c50*/  UTCHMMA gdesc[UR28], gdesc[UR42], tmem[UR13], tmem[UR66], idesc[UR67], UPT ;  /* 0x00ff422a1c0075ea */ /* 0x0001e2000b80000d */
[----:B------:R-:W-:Y:S01]  /*5c60*/  UMOV UR4, UR4 ;  /* 0x0000000400047c82 */ /* 0x000fe20008000000 */
[----:B------:R0:W-:Y:S01]  /*5c70*/  UTCHMMA gdesc[UR30], gdesc[UR44], tmem[UR13], tmem[UR68], idesc[UR69], UPT ;  /* 0x00ff442c1e0075ea */ /* 0x0001e2000b80000d */
[----:B------:R0:W-:Y:S01]  /*5c80*/  UTCHMMA gdesc[UR32], gdesc[UR46], tmem[UR13], tmem[UR56], idesc[UR57], UPT ;  /* 0x00ff382e200075ea */ /* 0x0001e2000b80000d */
[----:B------:R0:W-:Y:S01]  /*5c90*/  UTCBAR [UR4], URZ ;  /* 0x000000ff040073e9 */ /* 0x0001e200080000ff */
[----:B------:R-:W-:Y:S01]  /*5ca0*/  NOP ;  /* 0x0000000000007918 */ /* 0x000fe20000000000 */
.L_x_13:
[----:B------:R-:W1:Y:S02]  /*5cb0*/  SYNCS.PHASECHK.TRANS64.TRYWAIT P2, [UR9+0x14010], RZ ;  /* 0x014010ffff0075a7 */ /* 0x000e640008041109 */
[----:B-1----:R-:W-:Y:S05]  /*5cc0*/  @!P2 BRA `(.L_x_14) ;  /* 0x0000004000e8a947 */ /* 0x002fea0003800000 */
.L_x_23:
[----:B------:R-:W-:Y:S01]  /*5cd0*/  BAR.SYNC.DEFER_BLOCKING 0x0 ;  /* 0x0000000000007b1d */ /* 0x000fe20000010000 */
[----:B------:R-:W-:-:S04]  /*5ce0*/  IMAD.WIDE R48, R141, 0x2, R80 ;  /* 0x000000028d307825 */ /* 0x000fc800078e0250 */
[----:B------:R-:W-:Y:S01]  /*5cf0*/  IMAD.WIDE R50, R141, 0x2, R150 ;  /* 0x000000028d327825 */ /* 0x000fe200078e0296 */
[----:B------:R-:W-:Y:S01]  /*5d00*/  LDTM.16dp32bit_t0_t15.x32 R4, tmem[UR14] ;  /* 0x0000000e000479ee */ /* 0x000fe20008a80000 */
[----:B------:R-:W1:Y:S01]  /*5d10*/  LDTM.16dp32bit_t16_t31.x32 R4, tmem[UR14+0x20] ;  /* 0x0000200e000479ee */ /* 0x000e620008aa0000 */
[----:B------:R-:W2:Y:S01]  /*5d20*/  @!P1 SYNCS.CCTL.IV [UR9+0x14010] ;  /* 0x01401000ff0099b1 */ /* 0x000ea20008000009 */
[----:B------:R-:W-:Y:S01]  /*5d30*/  NOP ;  /* 0x0000000000007918 */ /* 0x000fe20000000000 */
[----:B-1----:R-:W-:Y:S01]  /*5d40*/  FMUL R37, R4, UR74 ;  /* 0x0000004a04257c20 */ /* 0x002fe20008400000 */
[----:B------:R-:W-:Y:S01]  /*5d50*/  FMUL R38, R5, UR74 ;  /* 0x0000004a05267c20 */ /* 0x000fe20008400000 */
[----:B------:R-:W-:Y:S01]  /*5d60*/  FMUL R40, R6, UR74 ;  /* 0x0000004a06287c20 */ /* 0x000fe20008400000 */
[----:B------:R-:W-:Y:S01]  /*5d70*/  FMUL R41, R7, UR74 ;  /* 0x0000004a07297c20 */ /* 0x000fe20008400000 */
[----:B------:R-:W-:-:S03]  /*5d80*/  FMUL R42, R8, UR74 ;  /* 0x0000004a082a7c20 */ /* 0x000fc60008400000 */
[----:B------:R-:W-:Y:S01]  /*5d90*/  FMNMX3 R40, R37, R38, R40, !PT ;  /* 0x0000002625287276 */ /* 0x000fe20007800028 */
[----:B------:R-:W-:Y:S01]  /*5da0*/  FMUL R37, R9, UR74 ;  /* 0x0000004a09257c20 */ /* 0x000fe20008400000 */
[----:B------:R-:W-:Y:S02]  /*5db0*/  FMUL R38, R10, UR74 ;  /* 0x0000004a0a267c20 */ /* 0x000fe40008400000 */
[----:B------:R-:W-:Y:S01]  /*5dc0*/  FMNMX3 R42, R40, R41, R42, !PT ;  /* 0x00000029282a7276 */ /* 0x000fe2000780002a */
[----:B------:R-:W-:Y:S01]  /*5dd0*/  FMUL R40, R11, UR74 ;  /* 0x0000004a0b287c20 */ /* 0x000fe20008400000 */
[----:B------:R-:W-:Y:S02]  /*5de0*/  FMUL R41, R12, UR74 ;  /* 0x0000004a0c297c20 */ /* 0x000fe40008400000 */
[----:B------:R-:W-:Y:S01]  /*5df0*/  FMNMX3 R42, R42, R37, R38, !PT ;  /* 0x000000252a2a7276 */ /* 0x000fe20007800026 */
[----:B------:R-:W-:Y:S01]  /*5e00*/  FMUL R37, R13, UR74 ;  /* 0x0000004a0d257c20 */ /* 0x000fe20008400000 */
[----:B------:R-:W-:-:S02]  /*5e10*/  FMUL R38, R14, UR74 ;  /* 0x0000004a0e267c20 */ /* 0x000fc40008400000 */
        /* <DEDUP_REMOVED lines=31> */
[----:B------:R-:W-:-:S03]  /*6010*/  FMUL R40, R35, UR74 ;  /* 0x0000004a23287c20 */ /* 0x000fc60008400000 */
[----:B------:R-:W-:-:S04]  /*6020*/  FMNMX3 R37, R41, R37, R38, !PT ;  /* 0x0000002529257276 */ /* 0x000fc80007800026 */
[----:B------:R-:W-:-:S05]  /*6030*/  FMNMX R40, R40, R37, !PT ;  /* 0x0000002528287209 */ /* 0x000fca0007800000 */
[----:B------:R-:W1:Y:S02]  /*6040*/  SHFL.BFLY PT, R78, R40, 0x10, 0x1f ;  /* 0x0e001f00284e7f89 */ /* 0x000e6400000e0000 */
[----:B-1----:R-:W-:-:S05]  /*6050*/  FMNMX3 R78, R40, R78, R39, !PT ;  /* 0x0000004e284e7276 */ /* 0x002fca0007800027 */
[--C-:B------:R-:W-:Y:S01]  /*6060*/  FFMA R4, R4, UR74, -R78.reuse ;  /* 0x0000004a04047c23 */ /* 0x100fe2000800084e */
[--C-:B------:R-:W-:Y:S01]  /*6070*/  FFMA R5, R5, UR74, -R78.reuse ;  /* 0x0000004a05057c23 */ /* 0x100fe2000800084e */
[--C-:B------:R-:W-:Y:S01]  /*6080*/  FFMA R6, R6, UR74, -R78.reuse ;  /* 0x0000004a06067c23 */ /* 0x100fe2000800084e */
[--C-:B------:R-:W-:Y:S01]  /*6090*/  FFMA R7, R7, UR74, -R78.reuse ;  /* 0x0000004a07077c23 */ /* 0x100fe2000800084e */
[----:B------:R-:W-:Y:S01]  /*60a0*/  FMUL R4, R4, 1.4426950216293334961 ;  /* 0x3fb8aa3b04047820 */ /* 0x000fe20000400000 */
[----:B------:R-:W-:Y:S01]  /*60b0*/  FMUL R5, R5, 1.4426950216293334961 ;  /* 0x3fb8aa3b05057820 */ /* 0x000fe20000400000 */
[----:B------:R-:W-:Y:S01]  /*60c0*/  FMUL R6, R6, 1.4426950216293334961 ;  /* 0x3fb8aa3b06067820 */ /* 0x000fe20000400000 */
[----:B------:R-:W-:Y:S01]  /*60d0*/  FMUL R37, R7, 1.4426950216293334961 ;  /* 0x3fb8aa3b07257820 */ /* 0x000fe20000400000 */
[--C-:B------:R-:W-:Y:S01]  /*60e0*/  FFMA R8, R8, UR74, -R78.reuse ;  /* 0x0000004a08087c23 */ /* 0x100fe2000800084e */
[--C-:B------:R-:W-:Y:S01]  /*60f0*/  FFMA R9, R9, UR74, -R78.reuse ;  /* 0x0000004a09097c23 */ /* 0x100fe2000800084e */
[----:B------:R-:W-:Y:S01]  /*6100*/  MUFU.EX2 R4, R4 ;  /* 0x0000000400047308 */ /* 0x000fe20000000800 */
[--C-:B------:R-:W-:Y:S01]  /*6110*/  FFMA R17, R17, UR74, -R78.reuse ;  /* 0x0000004a11117c23 */ /* 0x100fe2000800084e */
[----:B------:R-:W-:Y:S01]  /*6120*/  FMUL R7, R8, 1.4426950216293334961 ;  /* 0x3fb8aa3b08077820 */ /* 0x000fe20000400000 */
[----:B------:R-:W-:Y:S01]  /*6130*/  FMUL R38, R9, 1.4426950216293334961 ;  /* 0x3fb8aa3b09267820 */ /* 0x000fe20000400000 */
[--C-:B------:R-:W-:Y:S01]  /*6140*/  FFMA R8, R10, UR74, -R78.reuse ;  /* 0x0000004a0a087c23 */ /* 0x100fe2000800084e */
[--C-:B------:R-:W-:Y:S01]  /*6150*/  FFMA R13, R13, UR74, -R78.reuse ;  /* 0x0000004a0d0d7c23 */ /* 0x100fe2000800084e */
[--C-:B------:R-:W-:Y:S01]  /*6160*/  FFMA R16, R16, UR74, -R78.reuse ;  /* 0x0000004a10107c23 */ /* 0x100fe2000800084e */
[--C-:B------:R-:W-:Y:S01]  /*6170*/  FFMA R11, R11, UR74, -R78.reuse ;  /* 0x0000004a0b0b7c23 */ /* 0x100fe2000800084e */
[----:B------:R-:W1:Y:S01]  /*6180*/  MUFU.EX2 R5, R5 ;  /* 0x0000000500057308 */ /* 0x000e620000000800 */
[----:B------:R-:W-:Y:S01]  /*6190*/  FMUL R8, R8, 1.4426950216293334961 ;  /* 0x3fb8aa3b08087820 */ /* 0x000fe20000400000 */
[----:B------:R-:W-:Y:S01]  /*61a0*/  FMUL R40, R13, 1.4426950216293334961 ;  /* 0x3fb8aa3b0d287820 */ /* 0x000fe20000400000 */
[--C-:B------:R-:W-:Y:S01]  /*61b0*/  FFMA R24, R24, UR74, -R78.reuse ;  /* 0x0000004a18187c23 */ /* 0x100fe2000800084e */
[----:B------:R-:W-:Y:S01]  /*61c0*/  FMUL R13, R16, 1.4426950216293334961 ;  /* 0x3fb8aa3b100d7820 */ /* 0x000fe20000400000 */
[----:B------:R-:W-:Y:S01]  /*61d0*/  FMUL R11, R11, 1.4426950216293334961 ;  /* 0x3fb8aa3b0b0b7820 */ /* 0x000fe20000400000 */
[--C-:B------:R-:W-:Y:S01]  /*61e0*/  FFMA R12, R12, UR74, -R78.reuse ;  /* 0x0000004a0c0c7c23 */ /* 0x100fe2000800084e */
[--C-:B------:R-:W-:Y:S01]  /*61f0*/  FFMA R16, R18, UR74, -R78.reuse ;  /* 0x0000004a12107c23 */ /* 0x100fe2000800084e */
[----:B------:R-:W3:Y:S01]  /*6200*/  MUFU.EX2 R6, R6 ;  /* 0x0000000600067308 */ /* 0x000ee20000000800 */
[--C-:B------:R-:W-:Y:S01]  /*6210*/  FFMA R15, R15, UR74, -R78.reuse ;  /* 0x0000004a0f0f7c23 */ /* 0x100fe2000800084e */
[----:B------:R-:W-:Y:S01]  /*6220*/  FMUL R9, R12, 1.4426950216293334961 ;  /* 0x3fb8aa3b0c097820 */ /* 0x000fe20000400000 */
[--C-:B------:R-:W-:Y:S01]  /*6230*/  FFMA R12, R14, UR74, -R78.reuse ;  /* 0x0000004a0e0c7c23 */ /* 0x100fe2000800084e */
[--C-:B------:R-:W-:Y:S01]  /*6240*/  FFMA R25, R25, UR74, -R78.reuse ;  /* 0x0000004a19197c23 */ /* 0x100fe2000800084e */
[----:B------:R-:W-:Y:S01]  /*6250*/  FMUL R15, R15, 1.4426950216293334961 ;  /* 0x3fb8aa3b0f0f7820 */ /* 0x000fe20000400000 */
[----:B------:R-:W-:Y:S01]  /*6260*/  FMUL R16, R16, 1.4426950216293334961 ;  /* 0x3fb8aa3b10107820 */ /* 0x000fe20000400000 */
[----:B------:R-:W-:Y:S01]  /*6270*/  FMUL R12, R12, 1.4426950216293334961 ;  /* 0x3fb8aa3b0c0c7820 */ /* 0x000fe20000400000 */
[----:B------:R-:W4:Y:S01]  /*6280*/  MUFU.EX2 R37, R37 ;  /* 0x0000002500257308 */ /* 0x000f220000000800 */
[----:B-1----:R-:W-:Y:S01]  /*6290*/  FADD R41, R4, R5 ;  /* 0x0000000504297221 */ /* 0x002fe20000000000 */
[--C-:B------:R-:W-:Y:S01]  /*62a0*/  FFMA R19, R19, UR74, -R78.reuse ;  /* 0x0000004a13137c23 */ /* 0x100fe2000800084e */
[----:B------:R-:W-:Y:S01]  /*62b0*/  FMUL R25, R25, 1.4426950216293334961 ;  /* 0x3fb8aa3b19197820 */ /* 0x000fe20000400000 */
[--C-:B------:R-:W-:Y:S01]  /*62c0*/  FFMA R28, R28, UR74, -R78.reuse ;  /* 0x0000004a1c1c7c23 */ /* 0x100fe2000800084e */
[--C-:B------:R-:W-:Y:S01]  /*62d0*/  FFMA R21, R21, UR74, -R78.reuse ;  /* 0x0000004a15157c23 */ /* 0x100fe2000800084e */
[----:B------:R-:W-:Y:S01]  /*62e0*/  FMUL R19, R19, 1.4426950216293334961 ;  /* 0x3fb8aa3b13137820 */ /* 0x000fe20000400000 */
[--C-:B------:R-:W-:Y:S01]  /*62f0*/  FFMA R20, R20, UR74, -R78.reuse ;  /* 0x0000004a14147c23 */ /* 0x100fe2000800084e */
[----:B------:R-:W1:Y:S01]  /*6300*/  MUFU.EX2 R7, R7 ;  /* 0x0000000700077308 */ /* 0x000e620000000800 */
[----:B------:R-:W-:Y:S01]  /*6310*/  FMUL R21, R21, 1.4426950216293334961 ;  /* 0x3fb8aa3b15157820 */ /* 0x000fe20000400000 */
[--C-:B------:R-:W-:Y:S01]  /*6320*/  FFMA R29, R29, UR74, -R78.reuse ;  /* 0x0000004a1d1d7c23 */ /* 0x100fe2000800084e */
[--C-:B------:R-:W-:Y:S01]  /*6330*/  FFMA R31, R31, UR74, -R78.reuse ;  /* 0x0000004a1f1f7c23 */ /* 0x100fe2000800084e */
[--C-:B------:R-:W-:Y:S01]  /*6340*/  FFMA R23, R23, UR74, -R78.reuse ;  /* 0x0000004a17177c23 */ /* 0x100fe2000800084e */
[--C-:B------:R-:W-:Y:S01]  /*6350*/  FFMA R27, R27, UR74, -R78.reuse ;  /* 0x0000004a1b1b7c23 */ /* 0x100fe2000800084e */
[--C-:B------:R-:W-:Y:S01]  /*6360*/  FFMA R32, R32, UR74, -R78.reuse ;  /* 0x0000004a20207c23 */ /* 0x100fe2000800084e */
[--C-:B------:R-:W-:Y:S01]  /*6370*/  FFMA R33, R33, UR74, -R78.reuse ;  /* 0x0000004a21217c23 */ /* 0x100fe2000800084e */
[----:B------:R5:W0:Y:S01]  /*6380*/  MUFU.EX2 R10, R38 ;  /* 0x00000026000a7308 */ /* 0x000a220000000800 */
[----:B------:R-:W-:Y:S01]  /*6390*/  FMUL R23, R23, 1.4426950216293334961 ;  /* 0x3fb8aa3b17177820 */ /* 0x000fe20000400000 */
[----:B------:R-:W-:Y:S01]  /*63a0*/  FMUL R27, R27, 1.4426950216293334961 ;  /* 0x3fb8aa3b1b1b7820 */ /* 0x000fe20000400000 */
[----:B------:R-:W-:Y:S01]  /*63b0*/  FMUL R33, R33, 1.4426950216293334961 ;  /* 0x3fb8aa3b21217820 */ /* 0x000fe20000400000 */
[----:B------:R-:W-:-:S04]  /*63c0*/  FFMA R35, R35, UR74, -R78 ;  /* 0x0000004a23237c23 */ /* 0x000fc8000800084e */
[----:B------:R-:W0:Y:S01]  /*63d0*/  MUFU.EX2 R8, R8 ;  /* 0x0000000800087308 */ /* 0x000e220000000800 */
[----:B-----5:R-:W-:Y:S01]  /*63e0*/  FMUL R38, R17, 1.4426950216293334961 ;  /* 0x3fb8aa3b11267820 */ /* 0x020fe20000400000 */
[----:B------:R-:W-:Y:S01]  /*63f0*/  FMUL R17, R20, 1.4426950216293334961 ;  /* 0x3fb8aa3b14117820 */ /* 0x000fe20000400000 */
[----:B------:R-:W-:Y:S01]  /*6400*/  FFMA R20, R22, UR74, -R78 ;  /* 0x0000004a16147c23 */ /* 0x000fe2000800084e */
[----:B------:R-:W-:-:S03]  /*6410*/  FMUL R35, R35, 1.4426950216293334961 ;  /* 0x3fb8aa3b23237820 */ /* 0x000fc60000400000 */
[----:B------:R-:W-:Y:S01]  /*6420*/  FMUL R20, R20, 1.4426950216293334961 ;  /* 0x3fb8aa3b14147820 */ /* 0x000fe20000400000 */
[----:B------:R5:W-:Y:S08]  /*6430*/  MUFU.EX2 R18, R38 ;  /* 0x0000002600127308 */ /* 0x000bf00000000800 */
[----:B------:R-:W2:Y:S01]  /*6440*/  MUFU.EX2 R11, R11 ;  /* 0x0000000b000b7308 */ /* 0x000ea20000000800 */
[----:B-----5:R-:W-:Y:S01]  /*6450*/  FMUL R38, R24, 1.4426950216293334961 ;  /* 0x3fb8aa3b18267820 */ /* 0x020fe20000400000 */
[----:B---3--:R-:W-:-:S04]  /*6460*/  FADD R24, R6, R41 ;  /* 0x0000002906187221 */ /* 0x008fc80000000000 */
[----:B----4-:R-:W-:Y:S02]  /*6470*/  FADD R24, R37, R24 ;  /* 0x0000001825187221 */ /* 0x010fe40000000000 */
[----:B------:R-:W3:Y:S02]  /*6480*/  MUFU.EX2 R9, R9 ;  /* 0x0000000900097308 */ /* 0x000ee40000000800 */
[----:B-1----:R-:W-:Y:S01]  /*6490*/  FADD R41, R7, R24 ;  /* 0x0000001807297221 */ /* 0x002fe20000000000 */
[----:B------:R-:W-:-:S03]  /*64a0*/  FFMA R24, R26, UR74, -R78 ;  /* 0x0000004a1a187c23 */ /* 0x000fc6000800084e */
[----:B0-----:R-:W-:Y:S01]  /*64b0*/  FADD R41, R10, R41 ;  /* 0x000000290a297221 */ /* 0x001fe20000000000 */
[----:B------:R-:W-:Y:S01]  /*64c0*/  FMUL R24, R24, 1.4426950216293334961 ;  /* 0x3fb8aa3b18187820 */ /* 0x000fe20000400000 */
[----:B------:R0:W1:Y:S08]  /*64d0*/  MUFU.EX2 R14, R40 ;  /* 0x00000028000e7308 */ /* 0x0000700000000800 */
[----:B------:R-:W4:Y:S01]  /*64e0*/  MUFU.EX2 R12, R12 ;  /* 0x0000000c000c7308 */ /* 0x000f220000000800 */
[----:B0-----:R-:W-:-:S04]  /*64f0*/  FADD R40, R8, R41 ;  /* 0x0000002908287221 */ /* 0x001fc80000000000 */
[----:B--2---:R-:W-:-:S03]  /*6500*/  FADD R40, R11, R40 ;  /* 0x000000280b287221 */ /* 0x004fc60000000000 */
[----:B------:R-:W0:Y:S01]  /*6510*/  MUFU.EX2 R15, R15 ;  /* 0x0000000f000f7308 */ /* 0x000e220000000800 */
[----:B---3--:R-:W-:-:S04]  /*6520*/  FADD R41, R9, R40 ;  /* 0x0000002809297221 */ /* 0x008fc80000000000 */
[----:B-1----:R-:W-:-:S03]  /*6530*/  FADD R41, R14, R41 ;  /* 0x000000290e297221 */ /* 0x002fc60000000000 */
[----:B------:R-:W1:Y:S08]  /*6540*/  MUFU.EX2 R13, R13 ;  /* 0x0000000d000d7308 */ /* 0x000e700000000800 */
[----:B------:R2:W-:Y:S08]  /*6550*/  MUFU.EX2 R26, R25 ;  /* 0x00000019001a7308 */ /* 0x0005f00000000800 */
[----:B------:R-:W3:Y:S01]  /*6560*/  MUFU.EX2 R16, R16 ;  /* 0x0000001000107308 */ /* 0x000ee20000000800 */
[----:B--2---:R-:W-:Y:S01]  /*6570*/  FMUL R25, R28, 1.4426950216293334961 ;  /* 0x3fb8aa3b1c197820 */ /* 0x004fe20000400000 */
[----:B----4-:R-:W-:-:S04]  /*6580*/  FADD R28, R12, R41 ;  /* 0x000000290c1c7221 */ /* 0x010fc80000000000 */
[----:B0-----:R-:W-:Y:S02]  /*6590*/  FADD R28, R15, R28 ;  /* 0x0000001c0f1c7221 */ /* 0x001fe40000000000 */
[----:B------:R-:W0:Y:S08]  /*65a0*/  MUFU.EX2 R19, R19 ;  /* 0x0000001300137308 */ /* 0x000e300000000800 */
[----:B------:R-:W-:Y:S08]  /*65b0*/  MUFU.EX2 R22, R21 ;  /* 0x0000001500167308 */ /* 0x000ff00000000800 */
[----:B------:R2:W-:Y:S08]  /*65c0*/  MUFU.EX2 R21, R38 ;  /* 0x0000002600157308 */ /* 0x0005f00000000800 */
[----:B------:R-:W4:Y:S01]  /*65d0*/  MUFU.EX2 R17, R17 ;  /* 0x0000001100117308 */ /* 0x000f220000000800 */
[----:B--2---:R-:W-:Y:S01]  /*65e0*/  FMUL R38, R29, 1.4426950216293334961 ;  /* 0x3fb8aa3b1d267820 */ /* 0x004fe20000400000 */
[----:B-1----:R-:W-:Y:S01]  /*65f0*/  FADD R29, R13, R28 ;  /* 0x0000001c0d1d7221 */ /* 0x002fe20000000000 */
[----:B------:R-:W-:-:S03]  /*6600*/  FFMA R28, R30, UR74, -R78 ;  /* 0x0000004a1e1c7c23 */ /* 0x000fc6000800084e */
[----:B------:R-:W-:Y:S01]  /*6610*/  FADD R41, R18, R29 ;  /* 0x0000001d12297221 */ /* 0x000fe20000000000 */
[----:B------:R-:W-:Y:S01]  /*6620*/  FMUL R29, R28, 1.4426950216293334961 ;  /* 0x3fb8aa3b1c1d7820 */ /* 0x000fe20000400000 */
[----:B------:R-:W-:Y:S02]  /*6630*/  MUFU.EX2 R20, R20 ;  /* 0x0000001400147308 */ /* 0x000fe40000000800 */
[----:B---3--:R-:W-:-:S04]  /*6640*/  FADD R28, R16, R41 ;  /* 0x00000029101c7221 */ /* 0x008fc80000000000 */
[----:B0-----:R-:W-:Y:S01]  /*6650*/  FADD R40, R19, R28 ;  /* 0x0000001c13287221 */ /* 0x001fe20000000000 */
[----:B------:R-:W-:Y:S01]  /*6660*/  FMUL R28, R31, 1.4426950216293334961 ;  /* 0x3fb8aa3b1f1c7820 */ /* 0x000fe20000400000 */
[----:B------:R-:W-:Y:S01]  /*6670*/  FADD R31, -R78, R39 ;  /* 0x000000274e1f7221 */ /* 0x000fe20000000100 */
[----:B------:R-:W-:Y:S01]  /*6680*/  MUFU.EX2 R23, R23 ;  /* 0x0000001700177308 */ /* 0x000fe20000000800 */
[----:B----4-:R-:W-:Y:S02]  /*6690*/  FADD R41, R17, R40 ;  /* 0x0000002811297221 */ /* 0x010fe40000000000 */
[----:B------:R-:W-:Y:S01]  /*66a0*/  FMUL R140, R31, 1.4426950216293334961 ;  /* 0x3fb8aa3b1f8c7820 */ /* 0x000fe20000400000 */
[----:B------:R-:W-:Y:S01]  /*66b0*/  FMUL R31, R32, 1.4426950216293334961 ;  /* 0x3fb8aa3b201f7820 */ /* 0x000fe20000400000 */
[----:B------:R-:W-:Y:S01]  /*66c0*/  FADD R41, R22, R41 ;  /* 0x0000002916297221 */ /* 0x000fe20000000000 */
[----:B------:R-:W-:Y:S02]  /*66d0*/  FFMA R32, R34, UR74, -R78 ;  /* 0x0000004a22207c23 */ /* 0x000fe4000800084e */
[----:B------:R-:W-:Y:S02]  /*66e0*/  MUFU.EX2 R24, R24 ;  /* 0x0000001800187308 */ /* 0x000fe40000000800 */
[----:B------:R-:W-:-:S06]  /*66f0*/  FMUL R32, R32, 1.4426950216293334961 ;  /* 0x3fb8aa3b20207820 */ /* 0x000fcc0000400000 */
[----:B------:R-:W0:Y:S08]  /*6700*/  MUFU.EX2 R140, R140 ;  /* 0x0000008c008c7308 */ /* 0x000e300000000800 */
[----:B------:R1:W-:Y:S08]  /*6710*/  MUFU.EX2 R30, R38 ;  /* 0x00000026001e7308 */ /* 0x0003f00000000800 */
[----:B------:R-:W2:Y:S01]  /*6720*/  MUFU.EX2 R27, R27 ;  /* 0x0000001b001b7308 */ /* 0x000ea20000000800 */
[----:B0-----:R0:W-:Y:S01]  /*6730*/  STSM.16.M88 [R3+0xc000], R140 ;  /* 0x00c0008c03007844 */ /* 0x0011e20000000000 */
[----:B-1----:R-:W-:Y:S01]  /*6740*/  FADD R38, R20, R41 ;  /* 0x0000002914267221 */ /* 0x002fe20000000000 */
[----:B------:R-:W-:Y:S03]  /*6750*/  BAR.SYNC.DEFER_BLOCKING 0x0 ;  /* 0x0000000000007b1d */ /* 0x000fe60000010000 */
[----:B------:R-:W-:-:S04]  /*6760*/  FADD R38, R23, R38 ;  /* 0x0000002617267221 */ /* 0x000fc80000000000 */
[----:B------:R-:W-:Y:S01]  /*6770*/  FADD R39, R21, R38 ;  /* 0x0000002615277221 */ /* 0x000fe20000000000 */
[----:B------:R-:W1:Y:S01]  /*6780*/  MUFU.EX2 R25, R25 ;  /* 0x0000001900197308 */ /* 0x000e620000000800 */
[----:B------:R-:W-:Y:S02]  /*6790*/  SHF.L.U32 R38, R36, 0x1f, RZ ;  /* 0x0000001f24267819 */ /* 0x000fe400000006ff */
[----:B------:R-:W-:-:S04]  /*67a0*/  FADD R39, R26, R39 ;  /* 0x000000271a277221 */ /* 0x000fc80000000000 */
[----:B------:R-:W-:Y:S01]  /*67b0*/  FADD R36, R24, R39 ;  /* 0x0000002718247221 */ /* 0x000fe20000000000 */
[----:B------:R-:W3:Y:S03]  /*67c0*/  MUFU.EX2 R29, R29 ;  /* 0x0000001d001d7308 */ /* 0x000ee60000000800 */
[----:B--2---:R-:W-:-:S05]  /*67d0*/  FADD R36, R27, R36 ;  /* 0x000000241b247221 */ /* 0x004fca0000000000 */
[----:B------:R-:W2:Y:S01]  /*67e0*/  MUFU.EX2 R28, R28 ;  /* 0x0000001c001c7308 */ /* 0x000ea20000000800 */
[----:B-1----:R-:W-:Y:S01]  /*67f0*/  FADD R39, R25, R36 ;  /* 0x0000002419277221 */ /* 0x002fe20000000000 */
[----:B------:R0:W1:Y:S01]  /*6800*/  LDSM.16.M88 R170, [R70+UR9+0xc000] ;  /* 0x00c0000946aa783b */ /* 0x0000620008000000 */
[----:B------:R-:W4:Y:S02]  /*6810*/  SYNCS.PHASECHK.TRANS64.TRYWAIT P2, [UR12], R38 ;  /* 0x00000026ff0075a7 */ /* 0x000f24000804110c */
[----:B------:R-:W-:-:S03]  /*6820*/  FADD R36, R30, R39 ;  /* 0x000000271e247221 */ /* 0x000fc60000000000 */
[----:B------:R-:W5:Y:S08]  /*6830*/  MUFU.EX2 R31, R31 ;  /* 0x0000001f001f7308 */ /* 0x000f700000000800 */
[----:B------:R3:W0:Y:S08]  /*6840*/  MUFU.EX2 R34, R33 ;  /* 0x0000002100227308 */ /* 0x0006300000000800 */
[----:B------:R-:W1:Y:S01]  /*6850*/  MUFU.EX2 R32, R32 ;  /* 0x0000002000207308 */ /* 0x000e620000000800 */
[----:B---3--:R-:W-:-:S04]  /*6860*/  FADD R33, R29, R36 ;  /* 0x000000241d217221 */ /* 0x008fc80000000000 */
[----:B--2---:R-:W-:-:S03]  /*6870*/  FADD R36, R28, R33 ;  /* 0x000000211c247221 */ /* 0x004fc60000000000 */
[----:B------:R-:W2:Y:S01]  /*6880*/  MUFU.EX2 R219, R35 ;  /* 0x0000002300db7308 */ /* 0x000ea20000000800 */
[----:B-----5:R-:W-:-:S04]  /*6890*/  FADD R33, R31, R36 ;  /* 0x000000241f217221 */ /* 0x020fc80000000000 */
[----:B0-----:R-:W-:-:S04]  /*68a0*/  FADD R33, R34, R33 ;  /* 0x0000002122217221 */ /* 0x001fc80000000000 */
[----:B-1----:R-:W-:-:S04]  /*68b0*/  FADD R36, R32, R33 ;  /* 0x0000002120247221 */ /* 0x002fc80000000000 */
[----:B--2---:R-:W-:-:S05]  /*68c0*/  FADD R171, R219, R36 ;  /* 0x00000024dbab7221 */ /* 0x004fca0000000000 */
[----:B------:R0:W1:Y:S01]  /*68d0*/  SHFL.BFLY PT, R172, R171, 0x10, 0x1f ;  /* 0x0e001f00abac7f89 */ /* 0x00006200000e0000 */
[----:B----4-:R-:W-:Y:S05]  /*68e0*/  @!P2 BRA `(.L_x_15) ;  /* 0x0000003400eca947 */ /* 0x010fea0003800000 */
.L_x_24:
[C---:B------:R-:W-:Y:S01]  /*68f0*/  IMAD.WIDE R46, R141.reuse, 0x2, R130 ;  /* 0x000000028d2e7825 */ /* 0x040fe200078e0282 */
[----:B------:R-:W2:Y:S03]  /*6900*/  LDG.E.U16 R33, desc[UR16][R48.64] ;  /* 0x0000001030217981 */ /* 0x000ea6000c1e1500 */
[C---:B------:R-:W-:Y:S01]  /*6910*/  IMAD.WIDE R44, R141.reuse, 0x2, R126 ;  /* 0x000000028d2c7825 */ /* 0x040fe200078e027e */
[----:B------:R-:W3:Y:S03]  /*6920*/  LDG.E.U16 R65, desc[UR16][R46.64] ;  /* 0x000000102e417981 */ /* 0x000ee6000c1e1500 */
[C---:B------:R-:W-:Y:S01]  /*6930*/  IMAD.WIDE R62, R141.reuse, 0x2, R122 ;  /* 0x000000028d3e7825 */ /* 0x040fe200078e027a */
[----:B------:R4:W5:Y:S03]  /*6940*/  LDG.E.U16 R67, desc[UR16][R44.64] ;  /* 0x000000102c437981 */ /* 0x000966000c1e1500 */
[C---:B------:R-:W-:Y:S01]  /*6950*/  IMAD.WIDE R60, R141.reuse, 0x2, R118 ;  /* 0x000000028d3c7825 */ /* 0x040fe200078e0276 */
[----:B------:R0:W5:Y:S03]  /*6960*/  LDG.E.U16 R35, desc[UR16][R50.64] ;  /* 0x0000001032237981 */ /* 0x000166000c1e1500 */
[C---:B------:R-:W-:Y:S01]  /*6970*/  IMAD.WIDE R58, R141.reuse, 0x2, R114 ;  /* 0x000000028d3a7825 */ /* 0x040fe200078e0272 */
[----:B------:R-:W5:Y:S03]  /*6980*/  LDG.E.U16 R173, desc[UR16][R62.64] ;  /* 0x000000103ead7981 */ /* 0x000f66000c1e1500 */
[C---:B------:R-:W-:Y:S01]  /*6990*/  IMAD.WIDE R56, R141.reuse, 0x2, R110 ;  /* 0x000000028d387825 */ /* 0x040fe200078e026e */
[----:B------:R-:W5:Y:S03]  /*69a0*/  LDG.E.U16 R217, desc[UR16][R60.64] ;  /* 0x000000103cd97981 */ /* 0x000f66000c1e1500 */
[C---:B------:R-:W-:Y:S01]  /*69b0*/  IMAD.WIDE R54, R141.reuse, 0x2, R106 ;  /* 0x000000028d367825 */ /* 0x040fe200078e026a */
[----:B------:R-:W5:Y:S03]  /*69c0*/  LDG.E.U16 R221, desc[UR16][R58.64] ;  /* 0x000000103add7981 */ /* 0x000f66000c1e1500 */
[C---:B------:R-:W-:Y:S01]  /*69d0*/  IMAD.WIDE R38, R141.reuse, 0x2, R146 ;  /* 0x000000028d267825 */ /* 0x040fe200078e0292 */
[----:B------:R-:W5:Y:S03]  /*69e0*/  LDG.E.U16 R223, desc[UR16][R56.64] ;  /* 0x0000001038df7981 */ /* 0x000f66000c1e1500 */
[C---:B------:R-:W-:Y:S01]  /*69f0*/  IMAD.WIDE R40, R141.reuse, 0x2, R142 ;  /* 0x000000028d287825 */ /* 0x040fe200078e028e */
[----:B------:R1:W5:Y:S03]  /*6a00*/  LDG.E.U16 R225, desc[UR16][R54.64] ;  /* 0x0000001036e17981 */ /* 0x000366000c1e1500 */
[C---:B------:R-:W-:Y:S01]  /*6a10*/  IMAD.WIDE R42, R141.reuse, 0x2, R134 ;  /* 0x000000028d2a7825 */ /* 0x040fe200078e0286 */
[----:B------:R-:W5:Y:S03]  /*6a20*/  LDG.E.U16 R39, desc[UR16][R38.64] ;  /* 0x0000001026277981 */ /* 0x000f66000c1e1500 */
[C---:B----4-:R-:W-:Y:S01]  /*6a30*/  IMAD.WIDE R44, R141.reuse, 0x2, R102 ;  /* 0x000000028d2c7825 */ /* 0x050fe200078e0266 */
[----:B------:R-:W4:Y:S03]  /*6a40*/  LDG.E.U16 R41, desc[UR16][R40.64] ;  /* 0x0000001028297981 */ /* 0x000f26000c1e1500 */
[C---:B------:R-:W-:Y:S01]  /*6a50*/  IMAD.WIDE R46, R141.reuse, 0x2, R98 ;  /* 0x000000028d2e7825 */ /* 0x040fe200078e0262 */
[----:B------:R-:W4:Y:S03]  /*6a60*/  LDG.E.U16 R43, desc[UR16][R42.64] ;  /* 0x000000102a2b7981 */ /* 0x000f26000c1e1500 */
[C---:B------:R-:W-:Y:S01]  /*6a70*/  IMAD.WIDE R48, R141.reuse, 0x2, R94 ;  /* 0x000000028d307825 */ /* 0x040fe200078e025e */
[----:B------:R1:W4:Y:S03]  /*6a80*/  LDG.E.U16 R227, desc[UR16][R44.64] ;  /* 0x000000102ce37981 */ /* 0x000326000c1e1500 */
[C---:B0-----:R-:W-:Y:S01]  /*6a90*/  IMAD.WIDE R50, R141.reuse, 0x2, R90 ;  /* 0x000000028d327825 */ /* 0x041fe200078e025a */
[----:B------:R0:W4:Y:S03]  /*6aa0*/  LDG.E.U16 R229, desc[UR16][R46.64] ;  /* 0x000000102ee57981 */ /* 0x000126000c1e1500 */
[C---:B------:R-:W-:Y:S01]  /*6ab0*/  IMAD.WIDE R52, R141.reuse, 0x2, R82 ;  /* 0x000000028d347825 */ /* 0x040fe200078e0252 */
[----:B------:R0:W4:Y:S03]  /*6ac0*/  LDG.E.U16 R231, desc[UR16][R48.64] ;  /* 0x0000001030e77981 */ /* 0x000126000c1e1500 */
[C---:B-1----:R-:W-:Y:S01]  /*6ad0*/  IMAD.WIDE R54, R141.reuse, 0x2, R148 ;  /* 0x000000028d367825 */ /* 0x042fe200078e0294 */
[----:B------:R1:W4:Y:S03]  /*6ae0*/  LDG.E.U16 R233, desc[UR16][R50.64] ;  /* 0x0000001032e97981 */ /* 0x000326000c1e1500 */
[C---:B------:R-:W-:Y:S01]  /*6af0*/  IMAD.WIDE R56, R141.reuse, 0x2, R144 ;  /* 0x000000028d387825 */ /* 0x040fe200078e0290 */
        /* <DEDUP_REMOVED lines=9> */
[C---:B0-----:R-:W-:Y:S01]  /*6b90*/  IMAD.WIDE R46, R141.reuse, 0x2, R120 ;  /* 0x000000028d2e7825 */ /* 0x041fe200078e0278 */
[----:B------:R0:W4:Y:S03]  /*6ba0*/  LDG.E.U16 R66, desc[UR16][R62.64] ;  /* 0x000000103e427981 */ /* 0x000126000c1e1500 */
[C---:B------:R-:W-:Y:S01]  /*6bb0*/  IMAD.WIDE R48, R141.reuse, 0x2, R116 ;  /* 0x000000028d307825 */ /* 0x040fe200078e0274 */
[----:B------:R-:W4:Y:S03]  /*6bc0*/  LDG.E.U16 R44, desc[UR16][R44.64] ;  /* 0x000000102c2c7981 */ /* 0x000f26000c1e1500 */
[C---:B-1----:R-:W-:Y:S01]  /*6bd0*/  IMAD.WIDE R50, R141.reuse, 0x2, R112 ;  /* 0x000000028d327825 */ /* 0x042fe200078e0270 */
[----:B------:R-:W4:Y:S03]  /*6be0*/  LDG.E.U16 R46, desc[UR16][R46.64] ;  /* 0x000000102e2e7981 */ /* 0x000f26000c1e1500 */
[C---:B------:R-:W-:Y:S01]  /*6bf0*/  IMAD.WIDE R52, R141.reuse, 0x2, R108 ;  /* 0x000000028d347825 */ /* 0x040fe200078e026c */
        /* <DEDUP_REMOVED lines=9> */
[----:B0-----:R-:W-:Y:S01]  /*6c90*/  IMAD.WIDE R62, R141, 0x2, R88 ;  /* 0x000000028d3e7825 */ /* 0x001fe200078e0258 */
[----:B------:R-:W4:Y:S04]  /*6ca0*/  LDG.E.U16 R226, desc[UR16][R58.64] ;  /* 0x000000103ae27981 */ /* 0x000f28000c1e1500 */
[----:B------:R-:W4:Y:S04]  /*6cb0*/  LDG.E.U16 R228, desc[UR16][R60.64] ;  /* 0x000000103ce47981 */ /* 0x000f28000c1e1500 */
[----:B------:R-:W4:Y:S01]  /*6cc0*/  LDG.E.U16 R230, desc[UR16][R62.64] ;  /* 0x000000103ee67981 */ /* 0x000f22000c1e1500 */
[----:B------:R-:W-:-:S02]  /*6cd0*/  F2FP.F16.F32.PACK_AB R4, R5, R4 ;  /* 0x000000040504723e */ /* 0x000fc400000000ff */
[----:B------:R-:W-:Y:S02]  /*6ce0*/  F2FP.F16.F32.PACK_AB R5, R37, R6 ;  /* 0x000000062505723e */ /* 0x000fe400000000ff */
[----:B------:R-:W-:Y:S02]  /*6cf0*/  F2FP.F16.F32.PACK_AB R6, R10, R7 ;  /* 0x000000070a06723e */ /* 0x000fe400000000ff */
[----:B------:R-:W-:Y:S02]  /*6d00*/  F2FP.F16.F32.PACK_AB R7, R11, R8 ;  /* 0x000000080b07723e */ /* 0x000fe400000000ff */
[----:B------:R-:W-:Y:S02]  /*6d10*/  F2FP.F16.F32.PACK_AB R8, R14, R9 ;  /* 0x000000090e08723e */ /* 0x000fe400000000ff */
[----:B------:R-:W-:Y:S02]  /*6d20*/  F2FP.F16.F32.PACK_AB R9, R15, R12 ;  /* 0x0000000c0f09723e */ /* 0x000fe400000000ff */
        /* <DEDUP_REMOVED lines=9> */
[----:B------:R-:W-:-:S04]  /*6dc0*/  F2FP.F16.F32.PACK_AB R19, R219, R32 ;  /* 0x00000020db13723e */ /* 0x000fc800000000ff */
[----:B------:R-:W-:Y:S01]  /*6dd0*/  STTM.16dp32bit_t0_t15.x16 tmem[UR71], R4 ;  /* 0x00000004000079ed */ /* 0x000fe20008a00047 */
[----:B------:R-:W-:Y:S01]  /*6de0*/  STTM.16dp32bit_t16_t31.x16 tmem[UR71+0x10], R4 ;  /* 0x00001004000079ed */ /* 0x000fe20008a20047 */
[----:B------:R-:W-:Y:S01]  /*6df0*/  ULEA UR12, UR73, UR9, 0x3 ;  /* 0x00000009490c7291 */ /* 0x000fe2000f8e18ff */
[----:B------:R-:W-:Y:S01]  /*6e00*/  FADD R171, R171, R172 ;  /* 0x000000acabab7221 */ /* 0x000fe20000000000 */
[----:B------:R-:W-:Y:S02]  /*6e10*/  UMOV UR53, UR6 ;  /* 0x0000000600357c82 */ /* 0x000fe40008000000 */
[----:B------:R-:W-:Y:S01]  /*6e20*/  UIADD3 UR12, UPT, UPT, UR12, 0x14000, URZ ;  /* 0x000140000c0c7890 */ /* 0x000fe2000fffe0ff */
[----:B--2---:R-:W-:Y:S04]  /*6e30*/  STS.U16 [R76+UR9+0x10000], R33 ;  /* 0x010000214c007988 */ /* 0x004fe80008000409 */
[----:B---3--:R-:W-:Y:S04]  /*6e40*/  STS.U16 [R76+UR9+0x11400], R65 ;  /* 0x011400414c007988 */ /* 0x008fe80008000409 */
[----:B-----5:R-:W-:Y:S04]  /*6e50*/  STS.U16 [R76+UR9+0x11800], R67 ;  /* 0x011800434c007988 */ /* 0x020fe80008000409 */
[----:B------:R-:W-:Y:S04]  /*6e60*/  STS.U16 [R76+UR9+0x10400], R35 ;  /* 0x010400234c007988 */ /* 0x000fe80008000409 */
[----:B------:R-:W-:Y:S04]  /*6e70*/  STS.U16 [R76+UR9+0x11c00], R173 ;  /* 0x011c00ad4c007988 */ /* 0x000fe80008000409 */
[----:B------:R-:W-:Y:S04]  /*6e80*/  STS.U16 [R76+UR9+0x12000], R217 ;  /* 0x012000d94c007988 */ /* 0x000fe80008000409 */
[----:B------:R-:W-:Y:S04]  /*6e90*/  STS.U16 [R76+UR9+0x12400], R221 ;  /* 0x012400dd4c007988 */ /* 0x000fe80008000409 */
[----:B------:R-:W-:Y:S04]  /*6ea0*/  STS.U16 [R76+UR9+0x12800], R223 ;  /* 0x012800df4c007988 */ /* 0x000fe80008000409 */
[----:B------:R-:W-:Y:S04]  /*6eb0*/  STS.U16 [R76+UR9+0x12c00], R225 ;  /* 0x012c00e14c007988 */ /* 0x000fe80008000409 */
[----:B------:R-:W-:Y:S04]  /*6ec0*/  STS.U16 [R76+UR9+0x10800], R39 ;  /* 0x010800274c007988 */ /* 0x000fe80008000409 */
[----:B----4-:R-:W-:Y:S04]  /*6ed0*/  STS.U16 [R76+UR9+0x10c00], R41 ;  /* 0x010c00294c007988 */ /* 0x010fe80008000409 */
        /* <DEDUP_REMOVED lines=21> */
[----:B------:R-:W2:Y:S02]  /*7030*/  FENCE.VIEW.ASYNC.T ;  /* 0x00000000000073c6 */ /* 0x000ea40000000200 */
[----:B--2---:R-:W-:Y:S06]  /*7040*/  BAR.SYNC.DEFER_BLOCKING 0x0 ;  /* 0x0000000000007b1d */ /* 0x004fec0000010000 */
[----:B0-----:R-:W0:Y:S01]  /*7050*/  LDTM.x64 R4, tmem[UR11] ;  /* 0x0000000b000479ee */ /* 0x001e220008340000 */
[----:B------:R-:W-:Y:S01]  /*7060*/  NOP ;  /* 0x0000000000007918 */ /* 0x000fe20000000000 */
        /* <DEDUP_REMOVED lines=64> */
[----:B------:R1:W-:Y:S01]  /*7470*/  STTM.x64 tmem[UR11], R4 ;  /* 0x00000004000079ed */ /* 0x0003e2000834000b */
[----:B------:R-:W0:Y:S02]  /*7480*/  FENCE.VIEW.ASYNC.T ;  /* 0x00000000000073c6 */ /* 0x000e240000000200 */
[----:B0-----:R-:W-:Y:S06]  /*7490*/  BAR.SYNC.DEFER_BLOCKING 0x0 ;  /* 0x0000000000007b1d */ /* 0x001fec0000010000 */
[----:B------:R0:W-:Y:S06]  /*74a0*/  MEMBAR.ALL.CTA ;  /* 0x0000000000007992 */ /* 0x0001ec0000008000 */
[----:B0-----:R-:W0:Y:S02]  /*74b0*/  FENCE.VIEW.ASYNC.S ;  /* 0x00000000000073c6 */ /* 0x001e240000000000 */
[----:B0-----:R-:W-:Y:S06]  /*74c0*/  BAR.SYNC.DEFER_BLOCKING 0x0 ;  /* 0x0000000000007b1d */ /* 0x001fec0000010000 */
[----:B------:R-:W-:Y:S05]  /*74d0*/  BRA.U UP2, `(.L_x_16) ;  /* 0x0000000102547547 */ /* 0x000fea000b800000 */
[----:B------:R-:W-:Y:S02]  /*74e0*/  UIADD3 UR55, UPT, UPT, UR10, 0xc8, URZ ;  /* 0x000000c80a377890 */ /* 0x000fe4000fffe0ff */
[----:B------:R-:W-:Y:S02]  /*74f0*/  UIADD3 UR64, UPT, UPT, UR10, 0xd0, URZ ;  /* 0x000000d00a407890 */ /* 0x000fe4000fffe0ff */
[----:B------:R-:W-:Y:S01]  /*7500*/  UIADD3 UR65, UPT, UPT, UR10, 0xd8, URZ ;  /* 0x000000d80a417890 */ /* 0x000fe2000fffe0ff */
[----:B------:R-:W-:Y:S01]  /*7510*/  UMOV UR60, 0x0 ;  /* 0x00000000003c7882 */ /* 0x000fe20000000000 */
[----:B------:R-:W-:Y:S01]  /*7520*/  UMOV UR61, 0x8200010 ;  /* 0x08200010003d7882 */ /* 0x000fe20000000000 */
        /* <DEDUP_REMOVED lines=16> */
.L_x_16:
[----:B------:R-:W-:Y:S01]  /*7630*/  UIADD3 UR73, UPT, UPT, UR73, 0x1, URZ ;  /* 0x0000000149497890 */ /* 0x000fe2000fffe0ff */
[----:B------:R-:W-:Y:S01]  /*7640*/  FFMA R138, R140, R138, R171 ;  /* 0x0000008a8c8a7223 */ /* 0x000fe200000000ab */
[----:B------:R-:W-:Y:S01]  /*7650*/  UIADD3 UR7, UPT, UPT, UR7, 0x40, URZ ;  /* 0x0000004007077890 */ /* 0x000fe2000fffe0ff */
[----:B------:R-:W-:Y:S01]  /*7660*/  VIADD R141, R141, UR72 ;  /* 0x000000488d8d7c36 */ /* 0x000fe20008000000 */
[----:B------:R-:W-:Y:S01]  /*7670*/  UISETP.GT.AND UP1, UPT, UR73, 0x1, UPT ;  /* 0x000000014900788c */ /* 0x000fe2000bf24270 */
[----:B------:R-:W-:Y:S01]  /*7680*/  IADD3 R139, PT, PT, R79, R139, RZ ;  /* 0x0000008b4f8b7210 */ /* 0x000fe20007ffe0ff */
[----:B-1----:R-:W-:Y:S01]  /*7690*/  IMAD.U32 R36, RZ, RZ, UR53 ;  /* 0x00000035ff247e24 */ /* 0x002fe2000f8e00ff */
[----:B------:R-:W-:Y:S01]  /*76a0*/  MOV R39, R78 ;  /* 0x0000004e00277202 */ /* 0x000fe20000000f00 */
[----:B0-----:R-:W-:Y:S02]  /*76b0*/  USEL UR6, URZ, 0x1, !UP1 ;  /* 0x00000001ff067887 */ /* 0x001fe4000c800000 */
[----:B------:R-:W-:-:S02]  /*76c0*/  USEL UR73, UR73, URZ, !UP1 ;  /* 0x000000ff49497287 */ /* 0x000fc4000c800000 */
[----:B------:R-:W-:Y:S02]  /*76d0*/  UISETP.GE.AND UP1, UPT, UR7, UR70, UPT ;  /* 0x000000460700728c */ /* 0x000fe4000bf26270 */
[----:B------:R-:W-:-:S07]  /*76e0*/  ULOP3.LUT UR6, UR53, UR6, URZ, 0x3c, !UPT ;  /* 0x0000000635067292 */ /* 0x000fce000f8e3cff */
[----:B------:R-:W-:Y:S05]  /*76f0*/  BRA.U !UP1, `(.L_x_17) ;  /* 0xffffffdd094c7547 */ /* 0x000fea000b83ffff */
.L_x_12:
[----:B0-----:R-:W0:Y:S01]  /*7700*/  LDCU UR4, c[0x0][0x3f0] ;  /* 0x00007e00ff0477ac */ /* 0x001e220008000800 */
[----:B------:R-:W-:Y:S01]  /*7710*/  FSETP.GEU.AND P3, PT, R138, 1.175494350822287508e-38, PT ;  /* 0x008000008a00780b */ /* 0x000fe20003f6e000 */
[----:B0-----:R-:W-:-:S09]  /*7720*/  UISETP.GE.AND UP0, UPT, UR4, 0x1, UPT ;  /* 0x000000010400788c */ /* 0x001fd2000bf06270 */
[----:B------:R-:W-:Y:S05]  /*7730*/  BRA.U !UP0, `(.L_x_18) ;  /* 0x0000000108107547 */ /* 0x000fea000b800000 */
[----:B------:R-:W-:-:S06]  /*7740*/  USHF.L.U32 UR53, UR53, 0x1f, URZ ;  /* 0x0000001f35357899 */ /* 0x000fcc00080006ff */
[----:B--2---:R-:W-:-:S04]  /*7750*/  IMAD.U32 R4, RZ, RZ, UR53 ;  /* 0x00000035ff047e24 */ /* 0x004fc8000f8e00ff */
[----:B------:R-:W0:Y:S02]  /*7760*/  SYNCS.PHASECHK.TRANS64.TRYWAIT P2, [UR12], R4 ;  /* 0x00000004ff0075a7 */ /* 0x000e24000804110c */
[----:B0-----:R-:W-:Y:S05]  /*7770*/  @!P2 BRA `(.L_x_19) ;  /* 0x000000280054a947 */ /* 0x001fea0003800000 */
.L_x_18:
[----:B------:R-:W-:Y:S01]  /*7780*/  BAR.SYNC.DEFER_BLOCKING 0x0 ;  /* 0x0000000000007b1d */ /* 0x000fe20000010000 */
[----:B--2---:R-:W-:Y:S01]  /*7790*/  HFMA2 R5, -RZ, RZ, 1.443359375, -0.2030029296875 ;  /* 0x3dc6b27fff057431 */ /* 0x004fe200000001ff */
[----:B------:R-:W-:-:S06]  /*77a0*/  LOP3.LUT R2, R2, 0x80, RZ, 0xc0, !PT ;  /* 0x0000008002027812 */ /* 0x000fcc00078ec0ff */
[----:B------:R-:W0:Y:S01]  /*77b0*/  LDC R71, c[0x0][0x3e8] ;  /* 0x0000fa00ff477b82 */ /* 0x000e220000000800 */
[----:B------:R-:W1:Y:S07]  /*77c0*/  LDCU.64 UR4, c[0x0][0x3e0] ;  /* 0x00007c00ff0477ac */ /* 0x000e6e0008000a00 */
[----:B------:R-:W2:Y:S01]  /*77d0*/  LDC.64 R170, c[0x0][0x398] ;  /* 0x0000e600ffaa7b82 */ /* 0x000ea20000000a00 */
[----:B------:R-:W3:Y:S07]  /*77e0*/  @!P1 SYNCS.CCTL.IV [UR9+0x14000] ;  /* 0x01400000ff0099b1 */ /* 0x000eee0008000009 */
[----:B---3--:R-:W-:Y:S01]  /*77f0*/  BAR.SYNC.DEFER_BLOCKING 0x0 ;  /* 0x0000000000007b1d */ /* 0x008fe20000010000 */
[----:B-1----:R-:W-:Y:S01]  /*7800*/  UIMAD UR4, UR8, UR4, URZ ;  /* 0x00000004080472a4 */ /* 0x002fe2000f8e02ff */
[----:B0-----:R-:W-:Y:S01]  /*7810*/  IMAD R80, R72, R71, RZ ;  /* 0x0000004748507224 */ /* 0x001fe200078e02ff */
[----:B------:R-:W-:-:S02]  /*7820*/  FSEL R72, RZ, -23, P3 ;  /* 0xc1b80000ff487808 */ /* 0x000fc40001800000 */
[----:B------:R-:W-:Y:S01]  /*7830*/  USHF.L.U32 UR6, UR4, 0x1, URZ ;  /* 0x0000000104067899 */ /* 0x000fe200080006ff */
[----:B------:R-:W-:-:S05]  /*7840*/  IMAD R82, R71, 0x2, R80 ;  /* 0x0000000247527824 */ /* 0x000fca00078e0250 */
[----:B------:R-:W-:-:S05]  /*7850*/  LEA R84, R71, R82, 0x1 ;  /* 0x0000005247547211 */ /* 0x000fca00078e08ff */
[----:B------:R-:W-:Y:S01]  /*7860*/  IMAD R86, R71, 0x2, R84 ;  /* 0x0000000247567824 */ /* 0x000fe200078e0254 */
[----:B------:R-:W0:Y:S02]  /*7870*/  @!P1 SYNCS.CCTL.IV [UR9+0x14008] ;  /* 0x01400800ff0099b1 */ /* 0x000e240008000009 */
[----:B0-----:R0:W-:Y:S01]  /*7880*/  STSM.16.M88 [R3], R138 ;  /* 0x0000008a03007844 */ /* 0x0011e20000000000 */
[----:B------:R-:W-:Y:S01]  /*7890*/  BAR.SYNC.DEFER_BLOCKING 0x0 ;  /* 0x0000000000007b1d */ /* 0x000fe20000010000 */
[----:B0-----:R-:W-:-:S05]  /*78a0*/  @!P3 FMUL R138, R138, 8388608 ;  /* 0x4b0000008a8ab820 */ /* 0x001fca0000400000 */
[C---:B------:R-:W-:Y:S02]  /*78b0*/  IADD3 R4, PT, PT, R138.reuse, -0x3f3504f3, RZ ;  /* 0xc0cafb0d8a047810 */ /* 0x040fe40007ffe0ff */
[----:B------:R-:W-:Y:S02]  /*78c0*/  ISETP.GE.U32.AND P2, PT, R138, 0x7f800000, PT ;  /* 0x7f8000008a00780c */ /* 0x000fe40003f46070 */
[----:B------:R-:W-:-:S05]  /*78d0*/  LOP3.LUT R74, R4, 0xff800000, RZ, 0xc0, !PT ;  /* 0xff800000044a7812 */ /* 0x000fca00078ec0ff */
[----:B------:R-:W-:Y:S01]  /*78e0*/  IMAD.IADD R4, R138, 0x1, -R74 ;  /* 0x000000018a047824 */ /* 0x000fe200078e0a4a */
[----:B------:R-:W0:Y:S03]  /*78f0*/  LDSM.16.M88 R73, [R70+UR9] ;  /* 0x000000094649783b */ /* 0x000e260008000000 */
[----:B------:R-:W-:Y:S02]  /*7900*/  FADD R76, R4, -1 ;  /* 0xbf800000044c7421 */ /* 0x000fe40000000000 */
[----:B------:R-:W-:Y:S02]  /*7910*/  @P2 MOV R95, 0x7f800000 ;  /* 0x7f800000005f2802 */ /* 0x000fe40000000f00 */
[----:B------:R-:W-:-:S04]  /*7920*/  FFMA.FTZ R5, R76, R5, -0.16845393180847167969 ;  /* 0xbe2c7f304c057423 */ /* 0x000fc80000010005 */
[----:B------:R-:W-:-:S04]  /*7930*/  FFMA.FTZ R5, R76, R5, 0.1716887056827545166 ;  /* 0x3e2fcf2a4c057423 */ /* 0x000fc80000010005 */
[----:B------:R-:W-:-:S04]  /*7940*/  FFMA.FTZ R5, R76, R5, -0.17900948226451873779 ;  /* 0xbe374e434c057423 */ /* 0x000fc80000010005 */
[----:B------:R-:W-:-:S04]  /*7950*/  FFMA.FTZ R5, R76, R5, 0.20512372255325317383 ;  /* 0x3e520bf44c057423 */ /* 0x000fc80000010005 */
[----:B------:R-:W-:-:S04]  /*7960*/  FFMA.FTZ R5, R76, R5, -0.24046532809734344482 ;  /* 0xbe763c8b4c057423 */ /* 0x000fc80000010005 */
[----:B------:R-:W-:-:S04]  /*7970*/  FFMA.FTZ R5, R76, R5, 0.28857114911079406738 ;  /* 0x3e93bf994c057423 */ /* 0x000fc80000010005 */
[----:B------:R-:W-:-:S04]  /*7980*/  FFMA.FTZ R5, R76, R5, -0.36067417263984680176 ;  /* 0xbeb8aa494c057423 */ /* 0x000fc80000010005 */
[C---:B------:R-:W-:Y:S02]  /*7990*/  FFMA.FTZ R75, R76.reuse, R5, 0.48089820146560668945 ;  /* 0x3ef6384a4c4b7423 */ /* 0x040fe40000010005 */
[----:B------:R-:W1:Y:S01]  /*79a0*/  LDTM.x64 R4, tmem[UR11] ;  /* 0x0000000b000479ee */ /* 0x000e620008340000 */
[----:B------:R-:W-:Y:S01]  /*79b0*/  NOP ;  /* 0x0000000000007918 */ /* 0x000fe20000000000 */
[C---:B------:R-:W-:Y:S01]  /*79c0*/  FFMA.FTZ R75, R76.reuse, R75, -0.72134751081466674805 ;  /* 0xbf38aa3b4c4b7423 */ /* 0x040fe2000001004b */
[----:B-1----:R-:W-:Y:S01]  /*79d0*/  BAR.SYNC.DEFER_BLOCKING 0x0 ;  /* 0x0000000000007b1d */ /* 0x002fe20000010000 */
[C---:B0-----:R-:W-:Y:S02]  /*79e0*/  FSETP.GT.AND P1, PT, |R73|.reuse, 8.50705917302346158658e+37, PT ;  /* 0x7e8000004900780b */ /* 0x041fe40003f24200 */
[C---:B------:R-:W-:Y:S01]  /*79f0*/  FMUL R77, R76.reuse, R75 ;  /* 0x0000004b4c4d7220 */ /* 0x040fe20000400000 */
[----:B------:R-:W-:Y:S02]  /*7a00*/  FSETP.GEU.AND P3, PT, |R73|, 1.175494350822287508e-38, PT ;  /* 0x008000004900780b */ /* 0x000fe40003f6e200 */
[----:B------:R-:W-:Y:S01]  /*7a10*/  I2FP.F32.S32 R75, R74 ;  /* 0x0000004a004b7245 */ /* 0x000fe20000201400 */
[----:B------:R-:W-:Y:S01]  /*7a20*/  FMUL R77, R76, R77 ;  /* 0x0000004d4c4d7220 */ /* 0x000fe20000400000 */
[----:B------:R-:W-:-:S03]  /*7a30*/  LEA R74, R71, R86, 0x1 ;  /* 0x00000056474a7211 */ /* 0x000fc600078e08ff */
[----:B------:R-:W-:Y:S01]  /*7a40*/  FFMA.FTZ R77, R76, 1.4426950216293334961, R77 ;  /* 0x3fb8aa3b4c4d7823 */ /* 0x000fe2000001004d */
[----:B------:R-:W-:Y:S01]  /*7a50*/  FFMA.FTZ R72, R75, 1.1920928955078125e-07, R72 ;  /* 0x340000004b487823 */ /* 0x000fe20000010048 */
[----:B------:R-:W-:Y:S01]  /*7a60*/  IMAD R76, R71, 0x2, R74 ;  /* 0x00000002474c7824 */ /* 0x000fe200078e024a */
[----:B------:R-:W-:Y:S01]  /*7a70*/  LEA R75, R2, UR9, 0x5 ;  /* 0x00000009024b7c11 */ /* 0x000fe2000f8e28ff */
[----:B------:R-:W-:Y:S01]  /*7a80*/  @P1 FMUL R73, R73, 0.25 ;  /* 0x3e80000049491820 */ /* 0x000fe20000400000 */
[----:B------:R-:W-:Y:S01]  /*7a90*/  FADD R72, R72, R77 ;  /* 0x0000004d48487221 */ /* 0x000fe20000000000 */
[----:B------:R-:W-:Y:S01]  /*7aa0*/  IMAD R88, R71, 0x2, R76 ;  /* 0x0000000247587824 */ /* 0x000fe200078e024c */
[----:B------:R-:W-:Y:S01]  /*7ab0*/  LEA R0, R0, R75, 0x4 ;  /* 0x0000004b00007211 */ /* 0x000fe200078e20ff */
[----:B------:R-:W-:Y:S01]  /*7ac0*/  @!P3 FMUL R73, R73, 16777216 ;  /* 0x4b8000004949b820 */ /* 0x000fe20000400000 */
[----:B------:R-:W-:Y:S01]  /*7ad0*/  @P2 FFMA.FTZ R72, R138, R95, +INF ;  /* 0x7f8000008a482423 */ /* 0x000fe2000001005f */
[----:B------:R-:W-:Y:S01]  /*7ae0*/  @P1 FMUL R25, R25, 0.25 ;  /* 0x3e80000019191820 */ /* 0x000fe20000400000 */
[----:B------:R-:W-:Y:S01]  /*7af0*/  @P1 FMUL R54, R54, 0.25 ;  /* 0x3e80000036361820 */ /* 0x000fe20000400000 */
[----:B------:R-:W-:Y:S01]  /*7b00*/  @P1 FMUL R21, R21, 0.25 ;  /* 0x3e80000015151820 */ /* 0x000fe20000400000 */
[----:B------:R-:W-:Y:S01]  /*7b10*/  @P1 FMUL R11, R11, 0.25 ;  /* 0x3e8000000b0b1820 */ /* 0x000fe20000400000 */
[----:B------:R-:W0:Y:S01]  /*7b20*/  MUFU.RCP R73, R73 ;  /* 0x0000004900497308 */ /* 0x000e220000001000 */
[----:B------:R-:W-:Y:S01]  /*7b30*/  @!P3 FMUL R25, R25, 16777216 ;  /* 0x4b8000001919b820 */ /* 0x000fe20000400000 */
[----:B------:R-:W-:Y:S01]  /*7b40*/  @!P3 FMUL R54, R54, 16777216 ;  /* 0x4b8000003636b820 */ /* 0x000fe20000400000 */
[----:B------:R-:W-:Y:S01]  /*7b50*/  @P1 FMUL R56, R56, 0.25 ;  /* 0x3e80000038381820 */ /* 0x000fe20000400000 */
        /* <DEDUP_REMOVED lines=9> */
[----:B------:R-:W-:Y:S01]  /*7bf0*/  @!P3 FMUL R21, R21, 16777216 ;  /* 0x4b8000001515b820 */ /* 0x000fe20000400000 */
[----:B------:R-:W-:Y:S01]  /*7c00*/  @P1 FMUL R4, R4, 0.25 ;  /* 0x3e80000004041820 */ /* 0x000fe20000400000 */
[----:B------:R-:W-:Y:S01]  /*7c10*/  @P1 FMUL R9, R9, 0.25 ;  /* 0x3e80000009091820 */ /* 0x000fe20000400000 */
[----:B------:R-:W-:Y:S01]  /*7c20*/  @P1 FMUL R13, R13, 0.25 ;  /* 0x3e8000000d0d1820 */ /* 0x000fe20000400000 */
[C---:B0-----:R-:W-:Y:S01]  /*7c30*/  FMUL R81, R73.reuse, R25 ;  /* 0x0000001949517220 */ /* 0x041fe20000400000 */
[----:B------:R-:W-:Y:S01]  /*7c40*/  FMUL R25, R73, R54 ;  /* 0x0000003649197220 */ /* 0x000fe20000400000 */
[----:B------:R-:W-:Y:S01]  /*7c50*/  @P1 FMUL R16, R16, 0.25 ;  /* 0x3e80000010101820 */ /* 0x000fe20000400000 */
[----:B------:R-:W-:Y:S01]  /*7c60*/  @P1 FMUL R17, R17, 0.25 ;  /* 0x3e80000011111820 */ /* 0x000fe20000400000 */
[----:B------:R-:W-:Y:S01]  /*7c70*/  @P1 FMUL R19, R19, 0.25 ;  /* 0x3e80000013131820 */ /* 0x000fe20000400000 */
[----:B------:R-:W-:Y:S01]  /*7c80*/  @P1 FMUL R22, R22, 0.25 ;  /* 0x3e80000016161820 */ /* 0x000fe20000400000 */
[----:B------:R-:W-:Y:S01]  /*7c90*/  @!P3 FMUL R11, R11, 16777216 ;  /* 0x4b8000000b0bb820 */ /* 0x000fe20000400000 */
[----:B------:R-:W-:Y:S01]  /*7ca0*/  @!P3 FMUL R56, R56, 16777216 ;  /* 0x4b8000003838b820 */ /* 0x000fe20000400000 */
[----:B------:R-:W-:-:S02]  /*7cb0*/  IMAD R54, R71, 0x2, R88 ;  /* 0x0000000247367824 */ /* 0x000fc400078e0258 */
[----:B------:R-:W-:Y:S01]  /*7cc0*/  @P1 FMUL R60, R60, 0.25 ;  /* 0x3e8000003c3c1820 */ /* 0x000fe20000400000 */
[----:B------:R-:W-:Y:S01]  /*7cd0*/  @!P3 FMUL R6, R6, 16777216 ;  /* 0x4b8000000606b820 */ /* 0x000fe20000400000 */
        /* <DEDUP_REMOVED lines=8> */
[----:B------:R-:W-:Y:S01]  /*7d60*/  FMUL R77, R73, R21 ;  /* 0x00000015494d7220 */ /* 0x000fe20000400000 */
[----:B------:R-:W-:Y:S01]  /*7d70*/  @!P3 FMUL R4, R4, 16777216 ;  /* 0x4b8000000404b820 */ /* 0x000fe20000400000 */
[----:B------:R-:W-:Y:S01]  /*7d80*/  @!P3 FMUL R9, R9, 16777216 ;  /* 0x4b8000000909b820 */ /* 0x000fe20000400000 */
[----:B------:R-:W-:Y:S01]  /*7d90*/  @!P3 FMUL R13, R13, 16777216 ;  /* 0x4b8000000d0db820 */ /* 0x000fe20000400000 */
[----:B------:R-:W-:Y:S01]  /*7da0*/  @!P3 FMUL R16, R16, 16777216 ;  /* 0x4b8000001010b820 */ /* 0x000fe20000400000 */
[----:B------:R-:W-:Y:S01]  /*7db0*/  @!P3 FMUL R17, R17, 16777216 ;  /* 0x4b8000001111b820 */ /* 0x000fe20000400000 */
[----:B------:R-:W-:Y:S01]  /*7dc0*/  @!P3 FMUL R19, R19, 16777216 ;  /* 0x4b8000001313b820 */ /* 0x000fe20000400000 */
[----:B------:R-:W-:Y:S01]  /*7dd0*/  @!P3 FMUL R22, R22, 16777216 ;  /* 0x4b8000001616b820 */ /* 0x000fe20000400000 */
[C---:B------:R-:W-:Y:S01]  /*7de0*/  FMUL R90, R73.reuse, R11 ;  /* 0x0000000b495a7220 */ /* 0x040fe20000400000 */
[----:B------:R-:W-:Y:S01]  /*7df0*/  FMUL R21, R73, R56 ;  /* 0x0000003849157220 */ /* 0x000fe20000400000 */
[----:B------:R-:W-:Y:S01]  /*7e00*/  @P1 FMUL R33, R33, 0.25 ;  /* 0x3e80000021211820 */ /* 0x000fe20000400000 */
[----:B------:R-:W-:Y:S01]  /*7e10*/  @!P3 FMUL R60, R60, 16777216 ;  /* 0x4b8000003c3cb820 */ /* 0x000fe20000400000 */
[C---:B------:R-:W-:Y:S01]  /*7e20*/  FMUL R75, R73.reuse, R6 ;  /* 0x00000006494b7220 */ /* 0x040fe20000400000 */
[----:B------:R-:W-:Y:S01]  /*7e30*/  FMUL R11, R73, R14 ;  /* 0x0000000e490b7220 */ /* 0x000fe20000400000 */
[----:B------:R-:W-:Y:S01]  /*7e40*/  LEA R56, R71, R54, 0x1 ;  /* 0x0000003647387211 */ /* 0x000fe200078e08ff */
[----:B------:R-:W-:Y:S01]  /*7e50*/  @P1 FMUL R62, R62, 0.25 ;  /* 0x3e8000003e3e1820 */ /* 0x000fe20000400000 */
        /* <DEDUP_REMOVED lines=13> */
[----:B------:R-:W-:Y:S01]  /*7f30*/  FMUL R92, R73, R22 ;  /* 0x00000016495c7220 */ /* 0x000fe20000400000 */
[----:B------:R-:W-:Y:S01]  /*7f40*/  @!P3 FMUL R33, R33, 16777216 ;  /* 0x4b8000002121b820 */ /* 0x000fe20000400000 */
[----:B------:R-:W-:Y:S01]  /*7f50*/  FMUL R22, R73, R60 ;  /* 0x0000003c49167220 */ /* 0x000fe20000400000 */
[----:B------:R-:W-:Y:S01]  /*7f60*/  @P1 FMUL R30, R30, 0.25 ;  /* 0x3e8000001e1e1820 */ /* 0x000fe20000400000 */
[----:B------:R-:W-:Y:S01]  /*7f70*/  @!P3 FMUL R62, R62, 16777216 ;  /* 0x4b8000003e3eb820 */ /* 0x000fe20000400000 */
[----:B------:R-:W-:-:S02]  /*7f80*/  IMAD R60, R71, 0x2, R56 ;  /* 0x00000002473c7824 */ /* 0x000fc400078e0238 */
[----:B------:R-:W-:Y:S01]  /*7f90*/  @P1 FMUL R64, R64, 0.25 ;  /* 0x3e80000040401820 */ /* 0x000fe20000400000 */
[----:B------:R-:W-:Y:S01]  /*7fa0*/  F2FP.F16.F32.PACK_AB R8, R6, R5 ;  /* 0x000000050608723e */ /* 0x000fe200000000ff */
[----:B------:R-:W-:Y:S01]  /*7fb0*/  FMUL R89, R73, R33 ;  /* 0x0000002149597220 */ /* 0x000fe20000400000 */
[----:B------:R-:W-:Y:S01]  /*7fc0*/  F2FP.F16.F32.PACK_AB R5, R10, R7 ;  /* 0x000000070a05723e */ /* 0x000fe200000000ff */
[----:B------:R-:W-:Y:S01]  /*7fd0*/  @!P3 FMUL R30, R30, 16777216 ;  /* 0x4b8000001e1eb820 */ /* 0x000fe20000400000 */
[----:B------:R-:W-:Y:S01]  /*7fe0*/  F2FP.F16.F32.PACK_AB R6, R11, R12 ;  /* 0x0000000c0b06723e */ /* 0x000fe200000000ff */
[----:B------:R-:W-:Y:S01]  /*7ff0*/  FMUL R33, R73, R62 ;  /* 0x0000003e49217220 */ /* 0x000fe20000400000 */
[----:B------:R-:W-:Y:S01]  /*8000*/  F2FP.F16.F32.PACK_AB R4, R75, R4 ;  /* 0x000000044b04723e */ /* 0x000fe200000000ff */
[----:B------:R-:W-:Y:S01]  /*8010*/  @P1 FMUL R35, R35, 0.25 ;  /* 0x3e80000023231820 */ /* 0x000fe20000400000 */
[----:B------:R-:W-:Y:S01]  /*8020*/  F2FP.F16.F32.PACK_AB R9, R90, R9 ;  /* 0x000000095a09723e */ /* 0x000fe200000000ff */
[----:B------:R-:W-:Y:S01]  /*8030*/  @!P3 FMUL R64, R64, 16777216 ;  /* 0x4b8000004040b820 */ /* 0x000fe20000400000 */
[----:B------:R-:W-:Y:S01]  /*8040*/  F2FP.F16.F32.PACK_AB R10, R14, R13 ;  /* 0x0000000d0e0a723e */ /* 0x000fe200000000ff */
[----:B------:R-:W-:Y:S01]  /*8050*/  @P1 FMUL R66, R66, 0.25 ;  /* 0x3e80000042421820 */ /* 0x000fe20000400000 */
[----:B------:R-:W-:Y:S01]  /*8060*/  F2FP.F16.F32.PACK_AB R7, R15, R16 ;  /* 0x000000100f07723e */ /* 0x000fe200000000ff */
[----:B------:R-:W-:Y:S01]  /*8070*/  FMUL R102, R73, R30 ;  /* 0x0000001e49667220 */ /* 0x000fe20000400000 */
[----:B------:R-:W-:Y:S01]  /*8080*/  F2FP.F16.F32.PACK_AB R11, R18, R17 ;  /* 0x00000011120b723e */ /* 0x000fe200000000ff */
[----:B------:R-:W-:Y:S01]  /*8090*/  @!P3 FMUL R35, R35, 16777216 ;  /* 0x4b8000002323b820 */ /* 0x000fe20000400000 */
[----:B------:R-:W-:Y:S01]  /*80a0*/  LEA R62, R71, R60, 0x1 ;  /* 0x0000003c473e7211 */ /* 0x000fe200078e08ff */
[----:B------:R-:W-:Y:S01]  /*80b0*/  STS.128 [R0], R4 ;  /* 0x0000000400007388 */ /* 0x000fe20000000c00 */
[C---:B------:R-:W-:Y:S01]  /*80c0*/  FMUL R30, R73.reuse, R64 ;  /* 0x00000040491e7220 */ /* 0x040fe20000400000 */
[----:B------:R-:W-:Y:S01]  /*80d0*/  @!P3 FMUL R66, R66, 16777216 ;  /* 0x4b8000004242b820 */ /* 0x000fe20000400000 */
[----:B------:R-:W-:Y:S01]  /*80e0*/  FMUL R106, R73, R35 ;  /* 0x00000023496a7220 */ /* 0x000fe20000400000 */
[----:B------:R-:W-:Y:S01]  /*80f0*/  STS.128 [R0+0x800], R8 ;  /* 0x0008000800007388 */ /* 0x000fe20000000c00 */
[----:B------:R-:W-:-:S02]  /*8100*/  IMAD R64, R71, 0x2, R62 ;  /* 0x0000000247407824 */ /* 0x000fc400078e023e */
        /* <DEDUP_REMOVED lines=36> */
[----:B------:R-:W-:Y:S01]  /*8350*/  FMUL R35, R73, R66 ;  /* 0x0000004249237220 */ /* 0x000fe20000400000 */
[----:B------:R-:W-:Y:S01]  /*8360*/  FSETP.NEU.AND P1, PT, R138, RZ, PT ;  /* 0x000000ff8a00720b */ /* 0x000fe20003f2d000 */
[----:B------:R-:W-:Y:S01]  /*8370*/  @!P3 FMUL R20, R20, 16777216 ;  /* 0x4b8000001414b820 */ /* 0x000fe20000400000 */
[----:B------:R-:W-:Y:S01]  /*8380*/  LEA R66, R71, R64, 0x1 ;  /* 0x0000004047427211 */ /* 0x000fe200078e08ff */
[----:B------:R-:W-:Y:S01]  /*8390*/  @!P3 FMUL R23, R23, 16777216 ;  /* 0x4b8000001717b820 */ /* 0x000fe20000400000 */
[----:B------:R-:W-:Y:S01]  /*83a0*/  FSEL R13, R72, -INF , P1 ;  /* 0xff800000480d7808 */ /* 0x000fe20000800000 */
[----:B------:R-:W-:Y:S01]  /*83b0*/  FMUL R19, R73, R20 ;  /* 0x0000001449137220 */ /* 0x000fe20000400000 */
[----:B------:R-:W-:Y:S01]  /*83c0*/  LEA R95, R69, UR9, 0x4 ;  /* 0x00000009455f7c11 */ /* 0x000fe2000f8e20ff */
[----:B------:R-:W-:Y:S01]  /*83d0*/  BAR.SYNC.DEFER_BLOCKING 0x0 ;  /* 0x0000000000007b1d */ /* 0x000fe20000010000 */
[----:B------:R-:W-:-:S02]  /*83e0*/  IMAD R72, R71, 0x2, R66 ;  /* 0x0000000247487824 */ /* 0x000fc400078e0242 */
[----:B------:R-:W-:Y:S01]  /*83f0*/  FFMA R94, R13, 0.69314718246459960938, R78 ;  /* 0x3f3172180d5e7823 */ /* 0x000fe2000000004e */
[----:B------:R-:W-:Y:S01]  /*8400*/  F2FP.F16.F32.PACK_AB R12, R92, R19 ;  /* 0x000000135c0c723e */ /* 0x000fe200000000ff */
[----:B------:R-:W-:Y:S01]  /*8410*/  @!P3 FMUL R36, R36, 16777216 ;  /* 0x4b8000002424b820 */ /* 0x000fe20000400000 */
[----:B------:R-:W-:Y:S01]  /*8420*/  FMUL R96, R73, R23 ;  /* 0x0000001749607220 */ /* 0x000fe20000400000 */
[----:B------:R-:W-:Y:S01]  /*8430*/  LEA R78, R71, R72, 0x1 ;  /* 0x00000048474e7211 */ /* 0x000fe200078e08ff */
[----:B------:R-:W-:Y:S01]  /*8440*/  @!P3 FMUL R24, R24, 16777216 ;  /* 0x4b8000001818b820 */ /* 0x000fe20000400000 */
[----:B------:R-:W-:Y:S01]  /*8450*/  @!P3 FMUL R26, R26, 16777216 ;  /* 0x4b8000001a1ab820 */ /* 0x000fe20000400000 */
[----:B------:R-:W-:Y:S01]  /*8460*/  FMUL R91, R73, R36 ;  /* 0x00000024495b7220 */ /* 0x000fe20000400000 */
[----:B------:R-:W-:Y:S01]  /*8470*/  F2FP.F16.F32.PACK_AB R36, R96, R77 ;  /* 0x0000004d6024723e */ /* 0x000fe200000000ff */
[----:B------:R-:W-:Y:S02]  /*8480*/  IMAD R90, R71, 0x2, R78 ;  /* 0x00000002475a7824 */ /* 0x000fe400078e024e */
[C---:B------:R-:W-:Y:S01]  /*8490*/  FMUL R79, R73.reuse, R24 ;  /* 0x00000018494f7220 */ /* 0x040fe20000400000 */
[----:B------:R-:W-:Y:S01]  /*84a0*/  FMUL R98, R73, R26 ;  /* 0x0000001a49627220 */ /* 0x000fe20000400000 */
[----:B------:R-:W-:Y:S01]  /*84b0*/  @!P3 FMUL R27, R27, 16777216 ;  /* 0x4b8000001b1bb820 */ /* 0x000fe20000400000 */
[----:B------:R-:W-:Y:S01]  /*84c0*/  @!P3 FMUL R29, R29, 16777216 ;  /* 0x4b8000001d1db820 */ /* 0x000fe20000400000 */
[----:B------:R-:W-:Y:S01]  /*84d0*/  LEA R92, R71, R90, 0x1 ;  /* 0x0000005a475c7211 */ /* 0x000fe200078e08ff */
[----:B------:R-:W-:Y:S01]  /*84e0*/  @!P3 FMUL R31, R31, 16777216 ;  /* 0x4b8000001f1fb820 */ /* 0x000fe20000400000 */
[----:B------:R-:W-:Y:S01]  /*84f0*/  @!P3 FMUL R37, R37, 16777216 ;  /* 0x4b8000002525b820 */ /* 0x000fe20000400000 */
[----:B------:R-:W-:Y:S01]  /*8500*/  FMUL R100, R73, R27 ;  /* 0x0000001b49647220 */ /* 0x000fe20000400000 */
[----:B------:R-:W-:Y:S01]  /*8510*/  F2FP.F16.F32.PACK_AB R13, R98, R79 ;  /* 0x0000004f620d723e */ /* 0x000fe200000000ff */
[----:B------:R-:W-:-:S02]  /*8520*/  IMAD R96, R71, 0x2, R92 ;  /* 0x0000000247607824 */ /* 0x000fc400078e025c */
[----:B------:R-:W-:Y:S01]  /*8530*/  @!P3 FMUL R28, R28, 16777216 ;  /* 0x4b8000001c1cb820 */ /* 0x000fe20000400000 */
[----:B------:R-:W-:Y:S01]  /*8540*/  @!P3 FMUL R32, R32, 16777216 ;  /* 0x4b8000002020b820 */ /* 0x000fe20000400000 */
[----:B------:R-:W0:Y:S01]  /*8550*/  LDS.128 R16, [R95] ;  /* 0x000000005f107984 */ /* 0x000e220000000c00 */
[----:B------:R-:W-:Y:S01]  /*8560*/  @!P3 FMUL R34, R34, 16777216 ;  /* 0x4b8000002222b820 */ /* 0x000fe20000400000 */
[----:B------:R-:W-:Y:S01]  /*8570*/  LEA R98, R71, R96, 0x1 ;  /* 0x0000006047627211 */ /* 0x000fe200078e08ff */
[----:B------:R-:W-:Y:S01]  /*8580*/  @!P3 FMUL R38, R38, 16777216 ;  /* 0x4b8000002626b820 */ /* 0x000fe20000400000 */
[----:B------:R-:W-:Y:S01]  /*8590*/  LDS.128 R4, [R95+0x1000] ;  /* 0x001000005f047984 */ /* 0x000fe20000000c00 */
[----:B------:R-:W-:Y:S01]  /*85a0*/  @!P3 FMUL R39, R39, 16777216 ;  /* 0x4b8000002727b820 */ /* 0x000fe20000400000 */
[C---:B------:R-:W-:Y:S01]  /*85b0*/  FMUL R85, R73.reuse, R29 ;  /* 0x0000001d49557220 */ /* 0x040fe20000400000 */
[C---:B------:R-:W-:Y:S01]  /*85c0*/  FMUL R104, R73.reuse, R31 ;  /* 0x0000001f49687220 */ /* 0x040fe20000400000 */
[C---:B------:R-:W-:Y:S01]  /*85d0*/  FMUL R93, R73.reuse, R37 ;  /* 0x00000025495d7220 */ /* 0x040fe20000400000 */
[C---:B------:R-:W-:Y:S01]  /*85e0*/  FMUL R83, R73.reuse, R28 ;  /* 0x0000001c49537220 */ /* 0x040fe20000400000 */
[C---:B------:R-:W-:Y:S01]  /*85f0*/  FMUL R87, R73.reuse, R32 ;  /* 0x0000002049577220 */ /* 0x040fe20000400000 */
[----:B------:R-:W-:Y:S01]  /*8600*/  FMUL R34, R73, R34 ;  /* 0x0000002249227220 */ /* 0x000fe20000400000 */
[----:B------:R-:W-:Y:S01]  /*8610*/  F2FP.F16.F32.PACK_AB R37, R100, R81 ;  /* 0x000000516425723e */ /* 0x000fe200000000ff */
[----:B------:R-:W-:-:S02]  /*8620*/  IMAD R100, R71, 0x2, R98 ;  /* 0x0000000247647824 */ /* 0x000fc400078e0262 */
[C---:B------:R-:W-:Y:S01]  /*8630*/  FMUL R108, R73.reuse, R38 ;  /* 0x00000026496c7220 */ /* 0x040fe20000400000 */
[----:B------:R-:W-:Y:S01]  /*8640*/  FMUL R110, R73, R39 ;  /* 0x00000027496e7220 */ /* 0x000fe20000400000 */
[----:B------:R-:W-:Y:S01]  /*8650*/  F2FP.F16.F32.PACK_AB R38, R104, R85 ;  /* 0x000000556826723e */ /* 0x000fe200000000ff */
[----:B------:R-:W-:Y:S01]  /*8660*/  @!P3 FMUL R42, R42, 16777216 ;  /* 0x4b8000002a2ab820 */ /* 0x000fe20000400000 */
[----:B------:R-:W-:Y:S01]  /*8670*/  F2FP.F16.F32.PACK_AB R39, R106, R89 ;  /* 0x000000596a27723e */ /* 0x000fe200000000ff */
[----:B------:R-:W-:Y:S01]  /*8680*/  BAR.SYNC.DEFER_BLOCKING 0x0 ;  /* 0x0000000000007b1d */ /* 0x000fe20000010000 */
[----:B------:R-:W-:Y:S01]  /*8690*/  F2FP.F16.F32.PACK_AB R14, R102, R83 ;  /* 0x00000053660e723e */ /* 0x000fe200000000ff */
[----:B------:R-:W-:Y:S01]  /*86a0*/  @!P3 FMUL R43, R43, 16777216 ;  /* 0x4b8000002b2bb820 */ /* 0x000fe20000400000 */
[----:B------:R-:W-:Y:S01]  /*86b0*/  F2FP.F16.F32.PACK_AB R15, R34, R87 ;  /* 0x00000057220f723e */ /* 0x000fe200000000ff */
[----:B------:R-:W-:Y:S01]  /*86c0*/  IMAD R34, R68, UR5, RZ ;  /* 0x0000000544227c24 */ /* 0x000fe2000f8e02ff */
[----:B------:R-:W-:Y:S01]  /*86d0*/  LEA R102, R71, R100, 0x1 ;  /* 0x0000006447667211 */ /* 0x000fe200078e08ff */
[----:B------:R-:W-:Y:S01]  /*86e0*/  UIMAD.WIDE UR4, UR4, 0x2, URZ ;  /* 0x00000002040478a5 */ /* 0x000fe2000f8e02ff */
[----:B------:R-:W-:Y:S01]  /*86f0*/  @!P3 FMUL R44, R44, 16777216 ;  /* 0x4b8000002c2cb820 */ /* 0x000fe20000400000 */
[----:B------:R-:W-:Y:S01]  /*8700*/  FMUL R97, R73, R42 ;  /* 0x0000002a49617220 */ /* 0x000fe20000400000 */
[----:B------:R-:W-:Y:S01]  /*8710*/  LEA R104, R71, R102, 0x1 ;  /* 0x0000006647687211 */ /* 0x000fe200078e08ff */
[----:B------:R-:W-:Y:S01]  /*8720*/  FMUL R42, R73, R43 ;  /* 0x0000002b492a7220 */ /* 0x000fe20000400000 */
[----:B------:R-:W-:Y:S01]  /*8730*/  @!P3 FMUL R47, R47, 16777216 ;  /* 0x4b8000002f2fb820 */ /* 0x000fe20000400000 */
[----:B------:R-:W-:Y:S01]  /*8740*/  FMUL R43, R73, R44 ;  /* 0x0000002c492b7220 */ /* 0x000fe20000400000 */
[----:B------:R-:W-:Y:S01]  /*8750*/  @!P3 FMUL R48, R48, 16777216 ;  /* 0x4b8000003030b820 */ /* 0x000fe20000400000 */
[----:B------:R-:W-:Y:S01]  /*8760*/  IMAD R106, R71, 0x2, R104 ;  /* 0x00000002476a7824 */ /* 0x000fe200078e0268 */
[----:B------:R-:W-:Y:S01]  /*8770*/  F2FP.F16.F32.PACK_AB R44, R108, R91 ;  /* 0x0000005b6c2c723e */ /* 0x000fe200000000ff */
[----:B------:R-:W-:Y:S01]  /*8780*/  @!P3 FMUL R45, R45, 16777216 ;  /* 0x4b8000002d2db820 */ /* 0x000fe20000400000 */
[C---:B------:R-:W-:Y:S01]  /*8790*/  FMUL R112, R73.reuse, R47 ;  /* 0x0000002f49707220 */ /* 0x040fe20000400000 */
[C---:B------:R-:W-:Y:S01]  /*87a0*/  FMUL R47, R73.reuse, R48 ;  /* 0x00000030492f7220 */ /* 0x040fe20000400000 */
[----:B------:R-:W-:Y:S01]  /*87b0*/  @!P3 FMUL R50, R50, 16777216 ;  /* 0x4b8000003232b820 */ /* 0x000fe20000400000 */
[----:B------:R-:W-:Y:S01]  /*87c0*/  FMUL R99, R73, R45 ;  /* 0x0000002d49637220 */ /* 0x000fe20000400000 */
[----:B------:R-:W-:Y:S01]  /*87d0*/  F2FP.F16.F32.PACK_AB R48, R110, R93 ;  /* 0x0000005d6e30723e */ /* 0x000fe200000000ff */
[----:B------:R-:W-:Y:S01]  /*87e0*/  @!P3 FMUL R49, R49, 16777216 ;  /* 0x4b8000003131b820 */ /* 0x000fe20000400000 */
[----:B------:R-:W-:Y:S01]  /*87f0*/  FMUL R114, R73, R50 ;  /* 0x0000003249727220 */ /* 0x000fe20000400000 */
[----:B------:R1:W-:Y:S01]  /*8800*/  STS.128 [R0+0x800], R36 ;  /* 0x0008002400007388 */ /* 0x0003e20000000c00 */
[----:B------:R-:W-:Y:S01]  /*8810*/  F2FP.F16.F32.PACK_AB R50, R112, R99 ;  /* 0x000000637032723e */ /* 0x000fe200000000ff */
[----:B------:R-:W-:Y:S01]  /*8820*/  @!P3 FMUL R51, R51, 16777216 ;  /* 0x4b8000003333b820 */ /* 0x000fe20000400000 */
[C---:B------:R-:W-:Y:S01]  /*8830*/  FMUL R101, R73.reuse, R49 ;  /* 0x0000003149657220 */ /* 0x040fe20000400000 */
[----:B------:R-:W-:Y:S01]  /*8840*/  STS.128 [R0], R12 ;  /* 0x0000000c00007388 */ /* 0x000fe20000000c00 */
[----:B------:R-:W-:Y:S01]  /*8850*/  F2FP.F16.F32.PACK_AB R47, R114, R47 ;  /* 0x0000002f722f723e */ /* 0x000fe200000000ff */
[----:B------:R-:W-:Y:S01]  /*8860*/  FMUL R116, R73, R51 ;  /* 0x0000003349747220 */ /* 0x000fe20000400000 */
[----:B------:R-:W-:Y:S01]  /*8870*/  @!P3 FMUL R40, R40, 16777216 ;  /* 0x4b8000002828b820 */ /* 0x000fe20000400000 */
[----:B------:R-:W-:Y:S01]  /*8880*/  BAR.SYNC.DEFER_BLOCKING 0x0 ;  /* 0x0000000000007b1d */ /* 0x000fe20000010000 */
[----:B------:R-:W-:Y:S01]  /*8890*/  @!P3 FMUL R46, R46, 16777216 ;  /* 0x4b8000002e2eb820 */ /* 0x000fe20000400000 */
[----:B------:R-:W-:Y:S01]  /*88a0*/  @!P3 FMUL R41, R41, 16777216 ;  /* 0x4b8000002929b820 */ /* 0x000fe20000400000 */
[----:B------:R-:W-:Y:S01]  /*88b0*/  F2FP.F16.F32.PACK_AB R51, R116, R101 ;  /* 0x000000657433723e */ /* 0x000fe200000000ff */
[C---:B------:R-:W-:Y:S01]  /*88c0*/  FMUL R40, R73.reuse, R40 ;  /* 0x0000002849287220 */ /* 0x040fe20000400000 */
[C---:B------:R-:W-:Y:S01]  /*88d0*/  FMUL R46, R73.reuse, R46 ;  /* 0x0000002e492e7220 */ /* 0x040fe20000400000 */
[----:B------:R-:W-:Y:S01]  /*88e0*/  FMUL R41, R73, R41 ;  /* 0x0000002949297220 */ /* 0x000fe20000400000 */
[----:B------:R-:W-:Y:S01]  /*88f0*/  @!P3 FMUL R52, R52, 16777216 ;  /* 0x4b8000003434b820 */ /* 0x000fe20000400000 */
[----:B-1----:R-:W-:-:S02]  /*8900*/  IMAD.SHL.U32 R37, R34, 0x2, RZ ;  /* 0x0000000222257824 */ /* 0x002fc400078e00ff */
[----:B------:R-:W-:Y:S01]  /*8910*/  @!P3 FMUL R53, R53, 16777216 ;  /* 0x4b8000003535b820 */ /* 0x000fe20000400000 */
[----:B------:R-:W-:-:S04]  /*8920*/  IMAD.HI R34, R34, 0x2, RZ ;  /* 0x0000000222227827 */ /* 0x000fc800078e02ff */
[----:B------:R-:W-:Y:S01]  /*8930*/  @!P3 FMUL R55, R55, 16777216 ;  /* 0x4b8000003737b820 */ /* 0x000fe20000400000 */
[----:B------:R-:W-:Y:S01]  /*8940*/  @!P3 FMUL R57, R57, 16777216 ;  /* 0x4b8000003939b820 */ /* 0x000fe20000400000 */
[----:B--2---:R-:W-:Y:S01]  /*8950*/  IADD3 R169, P1, P2, R37, UR6, R170 ;  /* 0x0000000625a97c10 */ /* 0x004fe2000fa3e0aa */
[----:B------:R-:W-:Y:S01]  /*8960*/  @!P3 FMUL R58, R58, 16777216 ;  /* 0x4b8000003a3ab820 */ /* 0x000fe20000400000 */
[----:B------:R-:W-:Y:S01]  /*8970*/  @!P3 FMUL R59, R59, 16777216 ;  /* 0x4b8000003b3bb820 */ /* 0x000fe20000400000 */
[----:B------:R-:W-:Y:S01]  /*8980*/  @!P3 FMUL R61, R61, 16777216 ;  /* 0x4b8000003d3db820 */ /* 0x000fe20000400000 */
[----:B------:R-:W-:Y:S01]  /*8990*/  IADD3.X R171, PT, PT, R34, UR5, R171, P1, P2 ;  /* 0x0000000522ab7c10 */ /* 0x000fe20008fe44ab */
[----:B------:R-:W-:Y:S01]  /*89a0*/  @!P3 FMUL R63, R63, 16777216 ;  /* 0x4b8000003f3fb820 */ /* 0x000fe20000400000 */
[----:B------:R-:W-:Y:S01]  /*89b0*/  LEA R34, R71, R106, 0x1 ;  /* 0x0000006a47227211 */ /* 0x000fe200078e08ff */
[----:B------:R-:W-:Y:S01]  /*89c0*/  @!P3 FMUL R65, R65, 16777216 ;  /* 0x4b8000004141b820 */ /* 0x000fe20000400000 */
[----:B------:R-:W-:Y:S01]  /*89d0*/  @!P3 FMUL R67, R67, 16777216 ;  /* 0x4b8000004343b820 */ /* 0x000fe20000400000 */
[----:B------:R-:W-:Y:S01]  /*89e0*/  F2FP.F16.F32.PACK_AB R45, R97, R40 ;  /* 0x00000028612d723e */ /* 0x000fe200000000ff */
[----:B------:R-:W-:Y:S01]  /*89f0*/  FMUL R20, R73, R52 ;  /* 0x0000003449147220 */ /* 0x000fe20000400000 */
[----:B------:R-:W-:Y:S01]  /*8a00*/  IMAD R108, R71, 0x2, R34 ;  /* 0x00000002476c7824 */ /* 0x000fe200078e0222 */
[----:B------:R-:W1:Y:S01]  /*8a10*/  LDS.128 R8, [R95] ;  /* 0x000000005f087984 */ /* 0x000e620000000c00 */
[----:B------:R-:W-:Y:S01]  /*8a20*/  F2FP.F16.F32.PACK_AB R46, R46, R43 ;  /* 0x0000002b2e2e723e */ /* 0x000fe200000000ff */
[----:B------:R-:W-:Y:S01]  /*8a30*/  FMUL R24, R73, R53 ;  /* 0x0000003549187220 */ /* 0x000fe20000400000 */
[-C--:B------:R-:W-:Y:S01]  /*8a40*/  LEA R36, P1, R80, R169.reuse, 0x1 ;  /* 0x000000a950247211 */ /* 0x080fe200078208ff */
[----:B------:R-:W-:Y:S01]  /*8a50*/  LDS.128 R12, [R95+0x1000] ;  /* 0x001000005f0c7984 */ /* 0x000fe20000000c00 */
[----:B------:R-:W-:Y:S01]  /*8a60*/  LEA R110, R71, R108, 0x1 ;  /* 0x0000006c476e7211 */ /* 0x000fe200078e08ff */
[----:B------:R-:W-:Y:S01]  /*8a70*/  FMUL R28, R73, R58 ;  /* 0x0000003a491c7220 */ /* 0x000fe20000400000 */
[-C--:B------:R-:W-:Y:S01]  /*8a80*/  LEA R38, P2, R82, R169.reuse, 0x1 ;  /* 0x000000a952267211 */ /* 0x080fe200078408ff */
[----:B------:R-:W-:Y:S01]  /*8a90*/  BAR.SYNC.DEFER_BLOCKING 0x0 ;  /* 0x0000000000007b1d */ /* 0x000fe20000010000 */
[----:B------:R-:W-:Y:S01]  /*8aa0*/  LEA R40, P3, R84, R169, 0x1 ;  /* 0x000000a954287211 */ /* 0x000fe200078608ff */
[----:B------:R-:W-:Y:S01]  /*8ab0*/  IMAD R112, R71, 0x2, R110 ;  /* 0x0000000247707824 */ /* 0x000fe200078e026e */
[----:B------:R-:W-:Y:S01]  /*8ac0*/  F2FP.F16.F32.PACK_AB R49, R42, R41 ;  /* 0x000000292a31723e */ /* 0x000fe200000000ff */
[C---:B------:R-:W-:Y:S01]  /*8ad0*/  FMUL R23, R73.reuse, R55 ;  /* 0x0000003749177220 */ /* 0x040fe20000400000 */
[----:B------:R-:W-:Y:S01]  /*8ae0*/  LEA.HI.X.SX32 R37, R80, R171, 0x1, P1 ;  /* 0x000000ab50257211 */ /* 0x000fe200008f0eff */
[----:B------:R-:W-:Y:S01]  /*8af0*/  FMUL R27, R73, R59 ;  /* 0x0000003b491b7220 */ /* 0x000fe20000400000 */
[----:B------:R-:W-:Y:S01]  /*8b00*/  LEA R114, R71, R112, 0x1 ;  /* 0x0000007047727211 */ /* 0x000fe200078e08ff */
[C---:B------:R-:W-:Y:S01]  /*8b10*/  FMUL R26, R73.reuse, R61 ;  /* 0x0000003d491a7220 */ /* 0x040fe20000400000 */
[----:B------:R-:W-:Y:S01]  /*8b20*/  LEA.HI.X.SX32 R39, R82, R171, 0x1, P2 ;  /* 0x000000ab52277211 */ /* 0x000fe200010f0eff */
[----:B------:R-:W-:Y:S01]  /*8b30*/  FMUL R29, R73, R65 ;  /* 0x00000041491d7220 */ /* 0x000fe20000400000 */
[----:B------:R-:W-:Y:S01]  /*8b40*/  LEA.HI.X.SX32 R41, R84, R171, 0x1, P3 ;  /* 0x000000ab54297211 */ /* 0x000fe200018f0eff */
[----:B------:R-:W-:Y:S01]  /*8b50*/  IMAD R116, R71, 0x2, R114 ;  /* 0x0000000247747824 */ /* 0x000fe200078e0272 */
[C---:B------:R-:W-:Y:S01]  /*8b60*/  LEA R42, P1, R86.reuse, R169, 0x1 ;  /* 0x000000a9562a7211 */ /* 0x040fe200078208ff */
[C---:B------:R-:W-:Y:S01]  /*8b70*/  FMUL R32, R73.reuse, R67 ;  /* 0x0000004349207220 */ /* 0x040fe20000400000 */
[C---:B------:R-:W-:Y:S01]  /*8b80*/  FMUL R2, R73.reuse, R57 ;  /* 0x0000003949027220 */ /* 0x040fe20000400000 */
[----:B------:R-:W-:Y:S01]  /*8b90*/  FMUL R31, R73, R63 ;  /* 0x0000003f491f7220 */ /* 0x000fe20000400000 */
[----:B------:R-:W-:Y:S01]  /*8ba0*/  LEA R118, R71, R116, 0x1 ;  /* 0x0000007447767211 */ /* 0x000fe200078e08ff */
[----:B------:R-:W2:Y:S01]  /*8bb0*/  LDCU UR4, c[0x0][0x3ec] ;  /* 0x00007d80ff0477ac */ /* 0x000ea20008000800 */
[----:B------:R-:W-:-:S02]  /*8bc0*/  LEA.HI.X.SX32 R43, R86, R171, 0x1, P1 ;  /* 0x000000ab562b7211 */ /* 0x000fc400008f0eff */
[----:B------:R-:W-:Y:S01]  /*8bd0*/  F2FP.F16.F32.PACK_AB R20, R25, R20 ;  /* 0x000000141914723e */ /* 0x000fe200000000ff */
[----:B------:R-:W-:Y:S01]  /*8be0*/  IMAD R120, R71, 0x2, R118 ;  /* 0x0000000247787824 */ /* 0x000fe200078e0276 */
[----:B------:R-:W-:Y:S01]  /*8bf0*/  F2FP.F16.F32.PACK_AB R24, R23, R24 ;  /* 0x000000181718723e */ /* 0x000fe200000000ff */
[----:B------:R3:W-:Y:S01]  /*8c00*/  STS.128 [R0], R44 ;  /* 0x0000002c00007388 */ /* 0x0007e20000000c00 */
[----:B------:R-:W-:Y:S02]  /*8c10*/  F2FP.F16.F32.PACK_AB R25, R27, R2 ;  /* 0x000000021b19723e */ /* 0x000fe400000000ff */
[----:B------:R-:W-:Y:S01]  /*8c20*/  LEA R122, R71, R120, 0x1 ;  /* 0x00000078477a7211 */ /* 0x000fe200078e08ff */
[----:B------:R4:W-:Y:S01]  /*8c30*/  STS.128 [R0+0x800], R48 ;  /* 0x0008003000007388 */ /* 0x0009e20000000c00 */
[----:B------:R-:W-:Y:S02]  /*8c40*/  F2FP.F16.F32.PACK_AB R21, R28, R21 ;  /* 0x000000151c15723e */ /* 0x000fe400000000ff */
[----:B------:R-:W-:Y:S01]  /*8c50*/  F2FP.F16.F32.PACK_AB R22, R33, R22 ;  /* 0x000000162116723e */ /* 0x000fe200000000ff */
[----:B------:R-:W-:Y:S01]  /*8c60*/  IMAD R124, R71, 0x2, R122 ;  /* 0x00000002477c7824 */ /* 0x000fe200078e027a */
[----:B------:R-:W-:-:S02]  /*8c70*/  F2FP.F16.F32.PACK_AB R26, R31, R26 ;  /* 0x0000001a1f1a723e */ /* 0x000fc400000000ff */
[----:B------:R-:W-:Y:S01]  /*8c80*/  F2FP.F16.F32.PACK_AB R23, R35, R30 ;  /* 0x0000001e2317723e */ /* 0x000fe200000000ff */
[----:B------:R-:W-:Y:S01]  /*8c90*/  BAR.SYNC.DEFER_BLOCKING 0x0 ;  /* 0x0000000000007b1d */ /* 0x000fe20000010000 */
[C---:B------:R-:W-:Y:S01]  /*8ca0*/  LEA R126, R71.reuse, R124, 0x1 ;  /* 0x0000007c477e7211 */ /* 0x040fe200078e08ff */
[----:B--2---:R-:W-:Y:S01]  /*8cb0*/  UIMAD UR4, UR8, UR4, URZ ;  /* 0x00000004080472a4 */ /* 0x004fe2000f8e02ff */
[----:B------:R-:W-:Y:S02]  /*8cc0*/  F2FP.F16.F32.PACK_AB R27, R32, R29 ;  /* 0x0000001d201b723e */ /* 0x000fe400000000ff */
[-C--:B---3--:R-:W-:Y:S01]  /*8cd0*/  LEA R44, P2, R74, R169.reuse, 0x1 ;  /* 0x000000a94a2c7211 */ /* 0x088fe200078408ff */
[----:B------:R-:W-:Y:S01]  /*8ce0*/  IMAD R128, R71, 0x2, R126 ;  /* 0x0000000247807824 */ /* 0x000fe200078e027e */
[----:B------:R-:W-:Y:S01]  /*8cf0*/  LEA R46, P3, R76, R169, 0x1 ;  /* 0x000000a94c2e7211 */ /* 0x000fe200078608ff */
[----:B------:R-:W-:Y:S01]  /*8d00*/  USHF.L.U32 UR6, UR4, 0x2, URZ ;  /* 0x0000000204067899 */ /* 0x000fe200080006ff */
[-C--:B------:R-:W-:Y:S01]  /*8d10*/  LEA.HI.X.SX32 R45, R74, R171.reuse, 0x1, P2 ;  /* 0x000000ab4a2d7211 */ /* 0x080fe200010f0eff */
[----:B------:R-:W-:Y:S01]  /*8d20*/  UIMAD.WIDE UR4, UR4, 0x4, URZ ;  /* 0x00000004040478a5 */ /* 0x000fe2000f8e02ff */
[----:B------:R-:W-:-:S02]  /*8d30*/  LEA.HI.X.SX32 R47, R76, R171, 0x1, P3 ;  /* 0x000000ab4c2f7211 */ /* 0x000fc400018f0eff */
[-C--:B----4-:R-:W-:Y:S02]  /*8d40*/  LEA R50, P1, R88, R169.reuse, 0x1 ;  /* 0x000000a958327211 */ /* 0x090fe400078208ff */
[-C--:B------:R-:W-:Y:S02]  /*8d50*/  LEA R52, P2, R54, R169.reuse, 0x1 ;  /* 0x000000a936347211 */ /* 0x080fe400078408ff */
[----:B------:R-:W-:Y:S02]  /*8d60*/  LEA R48, P3, R56, R169, 0x1 ;  /* 0x000000a938307211 */ /* 0x000fe400078608ff */
[-C--:B------:R-:W-:Y:S02]  /*8d70*/  LEA.HI.X.SX32 R51, R88, R171.reuse, 0x1, P1 ;  /* 0x000000ab58337211 */ /* 0x080fe400008f0eff */
[-C--:B------:R-:W-:Y:S02]  /*8d80*/  LEA.HI.X.SX32 R53, R54, R171.reuse, 0x1, P2 ;  /* 0x000000ab36357211 */ /* 0x080fe400010f0eff */
[----:B------:R-:W-:Y:S01]  /*8d90*/  LEA.HI.X.SX32 R49, R56, R171, 0x1, P3 ;  /* 0x000000ab38317211 */ /* 0x000fe200018f0eff */
[----:B------:R-:W2:Y:S01]  /*8da0*/  LDS.128 R28, [R95] ;  /* 0x000000005f1c7984 */ /* 0x000ea20000000c00 */
[----:B------:R-:W-:-:S02]  /*8db0*/  LEA R54, P1, R60, R169, 0x1 ;  /* 0x000000a93c367211 */ /* 0x000fc400078208ff */
[----:B------:R-:W-:Y:S02]  /*8dc0*/  LEA R58, P3, R64, R169, 0x1 ;  /* 0x000000a9403a7211 */ /* 0x000fe400078608ff */
[-C--:B------:R-:W-:Y:S02]  /*8dd0*/  LEA.HI.X.SX32 R55, R60, R171.reuse, 0x1, P1 ;  /* 0x000000ab3c377211 */ /* 0x080fe400008f0eff */
[----:B------:R-:W-:Y:S02]  /*8de0*/  LEA.HI.X.SX32 R59, R64, R171, 0x1, P3 ;  /* 0x000000ab403b7211 */ /* 0x000fe400018f0eff */
[-C--:B------:R-:W-:Y:S02]  /*8df0*/  LEA R60, P1, R66, R169.reuse, 0x1 ;  /* 0x000000a9423c7211 */ /* 0x080fe400078208ff */
[----:B------:R-:W-:Y:S02]  /*8e00*/  LEA R64, P3, R78, R169, 0x1 ;  /* 0x000000a94e407211 */ /* 0x000fe400078608ff */
[----:B------:R-:W-:-:S02]  /*8e10*/  LEA R130, R71, R128, 0x1 ;  /* 0x0000008047827211 */ /* 0x000fc400078e08ff */
[-C--:B------:R-:W-:Y:S02]  /*8e20*/  LEA.HI.X.SX32 R61, R66, R171.reuse, 0x1, P1 ;  /* 0x000000ab423d7211 */ /* 0x080fe400008f0eff */
[----:B------:R-:W-:Y:S01]  /*8e30*/  LEA.HI.X.SX32 R65, R78, R171, 0x1, P3 ;  /* 0x000000ab4e417211 */ /* 0x000fe200018f0eff */
[----:B------:R-:W-:Y:S01]  /*8e40*/  IMAD R132, R71, 0x2, R130 ;  /* 0x0000000247847824 */ /* 0x000fe200078e0282 */
[-C--:B------:R-:W-:Y:S02]  /*8e50*/  LEA R66, P3, R96, R169.reuse, 0x1 ;  /* 0x000000a960427211 */ /* 0x080fe400078608ff */
[----:B------:R-:W-:Y:S02]  /*8e60*/  LEA R56, P2, R62, R169, 0x1 ;  /* 0x000000a93e387211 */ /* 0x000fe400078408ff */
[----:B------:R-:W-:Y:S02]  /*8e70*/  LEA.HI.X.SX32 R67, R96, R171, 0x1, P3 ;  /* 0x000000ab60437211 */ /* 0x000fe400018f0eff */
[----:B------:R-:W-:-:S02]  /*8e80*/  LEA R76, P3, R102, R169, 0x1 ;  /* 0x000000a9664c7211 */ /* 0x000fc400078608ff */
[C---:B------:R-:W-:Y:S02]  /*8e90*/  LEA R134, R71.reuse, R132, 0x1 ;  /* 0x0000008447867211 */ /* 0x040fe400078e08ff */
[----:B------:R-:W-:Y:S02]  /*8ea0*/  LEA.HI.X.SX32 R77, R102, R171, 0x1, P3 ;  /* 0x000000ab664d7211 */ /* 0x000fe400018f0eff */
[-C--:B------:R-:W-:Y:S01]  /*8eb0*/  LEA R84, P3, R34, R169.reuse, 0x1 ;  /* 0x000000a922547211 */ /* 0x080fe200078608ff */
[C---:B------:R-:W-:Y:S01]  /*8ec0*/  IMAD R136, R71.reuse, 0x2, R134 ;  /* 0x0000000247887824 */ /* 0x040fe200078e0286 */
[----:B------:R-:W-:Y:S02]  /*8ed0*/  LEA R74, P1, R90, R169, 0x1 ;  /* 0x000000a95a4a7211 */ /* 0x000fe400078208ff */
[----:B------:R-:W-:Y:S02]  /*8ee0*/  LEA.HI.X.SX32 R85, R34, R171, 0x1, P3 ;  /* 0x000000ab22557211 */ /* 0x000fe400018f0eff */
[----:B------:R-:W-:-:S02]  /*8ef0*/  LEA R34, R71, R136, 0x1 ;  /* 0x0000008847227211 */ /* 0x000fc400078e08ff */
[-C--:B------:R-:W-:Y:S02]  /*8f00*/  LEA.HI.X.SX32 R57, R62, R171.reuse, 0x1, P2 ;  /* 0x000000ab3e397211 */ /* 0x080fe400010f0eff */
[----:B------:R-:W-:Y:S01]  /*8f10*/  LEA.HI.X.SX32 R75, R90, R171, 0x1, P1 ;  /* 0x000000ab5a4b7211 */ /* 0x000fe200008f0eff */
[C---:B------:R-:W-:Y:S01]  /*8f20*/  IMAD R138, R71.reuse, 0x2, R34 ;  /* 0x00000002478a7824 */ /* 0x040fe200078e0222 */
        /* <DEDUP_REMOVED lines=8> */
[C---:B------:R-:W-:Y:S02]  /*8fb0*/  LEA R144, R71.reuse, R142, 0x1 ;  /* 0x0000008e47907211 */ /* 0x040fe400078e08ff */
[-C--:B------:R-:W-:Y:S02]  /*8fc0*/  LEA.HI.X.SX32 R73, R92, R171.reuse, 0x1, P2 ;  /* 0x000000ab5c497211 */ /* 0x080fe400010f0eff */
[----:B------:R-:W-:Y:S01]  /*8fd0*/  LEA.HI.X.SX32 R83, R104, R171, 0x1, P1 ;  /* 0x000000ab68537211 */ /* 0x000fe200008f0eff */
[----:B------:R-:W-:Y:S01]  /*8fe0*/  IMAD R146, R71, 0x2, R144 ;  /* 0x0000000247927824 */ /* 0x000fe200078e0290 */
[----:B------:R-:W-:-:S02]  /*8ff0*/  LEA R78, P2, R100, R169, 0x1 ;  /* 0x000000a9644e7211 */ /* 0x000fc400078408ff */
[----:B------:R-:W-:Y:S02]  /*9000*/  LEA R92, P1, R108, R169, 0x1 ;  /* 0x000000a96c5c7211 */ /* 0x000fe400078208ff */
[C---:B------:R-:W-:Y:S02]  /*9010*/  LEA R148, R71.reuse, R146, 0x1 ;  /* 0x0000009247947211 */ /* 0x040fe400078e08ff */
[-C--:B------:R-:W-:Y:S02]  /*9020*/  LEA.HI.X.SX32 R79, R100, R171.reuse, 0x1, P2 ;  /* 0x000000ab644f7211 */ /* 0x080fe400010f0eff */
[----:B------:R-:W-:Y:S01]  /*9030*/  LEA.HI.X.SX32 R93, R108, R171, 0x1, P1 ;  /* 0x000000ab6c5d7211 */ /* 0x000fe200008f0eff */
[----:B------:R-:W-:Y:S01]  /*9040*/  IMAD R150, R71, 0x2, R148 ;  /* 0x0000000247967824 */ /* 0x000fe200078e0294 */
[-C--:B------:R-:W-:Y:S02]  /*9050*/  LEA R86, P2, R106, R169.reuse, 0x1 ;  /* 0x000000a96a567211 */ /* 0x080fe400078408ff */
        /* <DEDUP_REMOVED lines=8> */
[----:B------:R-:W-:Y:S01]  /*90e0*/  IMAD R154, R71, 0x2, R152 ;  /* 0x00000002479a7824 */ /* 0x000fe200078e0298 */
[-C--:B------:R-:W-:Y:S02]  /*90f0*/  LEA R96, P3, R118, R169.reuse, 0x1 ;  /* 0x000000a976607211 */ /* 0x080fe400078608ff */
[----:B------:R-:W-:Y:S02]  /*9100*/  LEA R108, P1, R126, R169, 0x1 ;  /* 0x000000a97e6c7211 */ /* 0x000fe400078208ff */
[-C--:B------:R-:W-:Y:S02]  /*9110*/  LEA.HI.X.SX32 R97, R118, R171.reuse, 0x1, P3 ;  /* 0x000000ab76617211 */ /* 0x080fe400018f0eff */
[----:B------:R-:W-:Y:S02]  /*9120*/  LEA.HI.X.SX32 R109, R126, R171, 0x1, P1 ;  /* 0x000000ab7e6d7211 */ /* 0x000fe400008f0eff */
        /* <DEDUP_REMOVED lines=9> */
[C---:B------:R-:W-:Y:S02]  /*91c0*/  LEA R34, R71.reuse, R158, 0x1 ;  /* 0x0000009e47227211 */ /* 0x040fe400078e08ff */
        /* <DEDUP_REMOVED lines=9> */
[-C--:B------:R-:W-:Y:S02]  /*9260*/  LEA.HI.X.SX32 R105, R122, R171.reuse, 0x1, P2 ;  /* 0x000000ab7a697211 */ /* 0x080fe400010f0eff */
[----:B------:R-:W-:-:S02]  /*9270*/  LEA.HI.X.SX32 R117, R136, R171, 0x1, P3 ;  /* 0x000000ab88757211 */ /* 0x000fc400018f0eff */
[-C--:B------:R-:W-:Y:S02]  /*9280*/  LEA R112, P2, R128, R169.reuse, 0x1 ;  /* 0x000000a980707211 */ /* 0x080fe400078408ff */
[----:B------:R-:W-:Y:S02]  /*9290*/  LEA R122, P3, R140, R169, 0x1 ;  /* 0x000000a98c7a7211 */ /* 0x000fe400078608ff */
[----:B------:R-:W-:Y:S02]  /*92a0*/  LEA R164, R71, R162, 0x1 ;  /* 0x000000a247a47211 */ /* 0x000fe400078e08ff */
[-C--:B------:R-:W-:Y:S02]  /*92b0*/  LEA.HI.X.SX32 R113, R128, R171.reuse, 0x1, P2 ;  /* 0x000000ab80717211 */ /* 0x080fe400010f0eff */
[----:B------:R-:W-:Y:S02]  /*92c0*/  LEA.HI.X.SX32 R123, R140, R171, 0x1, P3 ;  /* 0x000000ab8c7b7211 */ /* 0x000fe400018f0eff */
[----:B------:R-:W-:-:S02]  /*92d0*/  LEA R114, P2, R134, R169, 0x1 ;  /* 0x000000a986727211 */ /* 0x000fc400078408ff */
[-C--:B------:R-:W-:Y:S02]  /*92e0*/  LEA R126, P1, R142, R169.reuse, 0x1 ;  /* 0x000000a98e7e7211 */ /* 0x080fe400078208ff */
[----:B------:R-:W-:Y:S02]  /*92f0*/  LEA R128, P3, R146, R169, 0x1 ;  /* 0x000000a992807211 */ /* 0x000fe400078608ff */
[C---:B------:R-:W-:Y:S02]  /*9300*/  LEA R166, R71.reuse, R164, 0x1 ;  /* 0x000000a447a67211 */ /* 0x040fe400078e08ff */
[-C--:B------:R-:W-:Y:S02]  /*9310*/  LEA.HI.X.SX32 R115, R134, R171.reuse, 0x1, P2 ;  /* 0x000000ab86737211 */ /* 0x080fe400010f0eff */
[-C--:B------:R-:W-:Y:S01]  /*9320*/  LEA.HI.X.SX32 R127, R142, R171.reuse, 0x1, P1 ;  /* 0x000000ab8e7f7211 */ /* 0x080fe200008f0eff */
[----:B------:R-:W-:Y:S01]  /*9330*/  IMAD R168, R71, 0x2, R166 ;  /* 0x0000000247a87824 */ /* 0x000fe200078e02a6 */
[----:B------:R-:W-:-:S02]  /*9340*/  LEA.HI.X.SX32 R129, R146, R171, 0x1, P3 ;  /* 0x000000ab92817211 */ /* 0x000fc400018f0eff */
[-C--:B------:R-:W-:Y:S02]  /*9350*/  LEA R120, P2, R138, R169.reuse, 0x1 ;  /* 0x000000a98a787211 */ /* 0x080fe400078408ff */
[-C--:B------:R-:W-:Y:S02]  /*9360*/  LEA R132, P1, R148, R169.reuse, 0x1 ;  /* 0x000000a994847211 */ /* 0x080fe400078208ff */
[----:B------:R-:W-:Y:S02]  /*9370*/  LEA R134, P3, R152, R169, 0x1 ;  /* 0x000000a998867211 */ /* 0x000fe400078608ff */
[-C--:B------:R-:W-:Y:S02]  /*9380*/  LEA.HI.X.SX32 R121, R138, R171.reuse, 0x1, P2 ;  /* 0x000000ab8a797211 */ /* 0x080fe400010f0eff */
[-C--:B------:R-:W-:Y:S02]  /*9390*/  LEA.HI.X.SX32 R133, R148, R171.reuse, 0x1, P1 ;  /* 0x000000ab94857211 */ /* 0x080fe400008f0eff */
[----:B------:R-:W-:-:S02]  /*93a0*/  LEA.HI.X.SX32 R135, R152, R171, 0x1, P3 ;  /* 0x000000ab98877211 */ /* 0x000fc400018f0eff */
[-C--:B------:R-:W-:Y:S02]  /*93b0*/  LEA R130, P2, R144, R169.reuse, 0x1 ;  /* 0x000000a990827211 */ /* 0x080fe400078408ff */
[-C--:B------:R-:W-:Y:S02]  /*93c0*/  LEA R138, P1, R154, R169.reuse, 0x1 ;  /* 0x000000a99a8a7211 */ /* 0x080fe400078208ff */
[----:B------:R-:W-:Y:S02]  /*93d0*/  LEA R142, P3, R158, R169, 0x1 ;  /* 0x000000a99e8e7211 */ /* 0x000fe400078608ff */
[----:B------:R-:W-:Y:S02]  /*93e0*/  LEA R170, R71, R168, 0x1 ;  /* 0x000000a847aa7211 */ /* 0x000fe400078e08ff */
[-C--:B------:R-:W-:Y:S02]  /*93f0*/  LEA.HI.X.SX32 R131, R144, R171.reuse, 0x1, P2 ;  /* 0x000000ab90837211 */ /* 0x080fe400010f0eff */
[----:B------:R-:W-:-:S02]  /*9400*/  LEA.HI.X.SX32 R139, R154, R171, 0x1, P1 ;  /* 0x000000ab9a8b7211 */ /* 0x000fc400008f0eff */
[----:B------:R-:W-:Y:S02]  /*9410*/  LEA.HI.X.SX32 R143, R158, R171, 0x1, P3 ;  /* 0x000000ab9e8f7211 */ /* 0x000fe400018f0eff */
[-C--:B------:R-:W-:Y:S02]  /*9420*/  LEA R136, P2, R150, R169.reuse, 0x1 ;  /* 0x000000a996887211 */ /* 0x080fe400078408ff */
[-C--:B------:R-:W-:Y:S02]  /*9430*/  LEA R148, P1, R34, R169.reuse, 0x1 ;  /* 0x000000a922947211 */ /* 0x080fe400078208ff */
[----:B------:R-:W-:Y:S02]  /*9440*/  LEA R144, P3, R162, R169, 0x1 ;  /* 0x000000a9a2907211 */ /* 0x000fe400078608ff */
[----:B------:R-:W-:Y:S02]  /*9450*/  LEA R172, R71, R170, 0x1 ;  /* 0x000000aa47ac7211 */ /* 0x000fe400078e08ff */
[----:B------:R-:W-:-:S02]  /*9460*/  LEA.HI.X.SX32 R137, R150, R171, 0x1, P2 ;  /* 0x000000ab96897211 */ /* 0x000fc400010f0eff */
[-C--:B------:R-:W-:Y:S01]  /*9470*/  LEA.HI.X.SX32 R149, R34, R171.reuse, 0x1, P1 ;  /* 0x000000ab22957211 */ /* 0x080fe200008f0eff */
[C---:B------:R-:W-:Y:S01]  /*9480*/  IMAD R34, R71.reuse, 0x2, R172 ;  /* 0x0000000247227824 */ /* 0x040fe200078e02ac */
[----:B------:R-:W-:Y:S02]  /*9490*/  LEA.HI.X.SX32 R145, R162, R171, 0x1, P3 ;  /* 0x000000aba2917211 */ /* 0x000fe400018f0eff */
[C---:B------:R-:W-:Y:S02]  /*94a0*/  LEA R150, P3, R168.reuse, R169, 0x1 ;  /* 0x000000a9a8967211 */ /* 0x040fe400078608ff */
[----:B------:R-:W-:Y:S02]  /*94b0*/  LEA R174, R71, R34, 0x1 ;  /* 0x0000002247ae7211 */ /* 0x000fe400078e08ff */
[----:B------:R-:W-:Y:S02]  /*94c0*/  LEA.HI.X.SX32 R151, R168, R171, 0x1, P3 ;  /* 0x000000aba8977211 */ /* 0x000fe400018f0eff */
[----:B------:R-:W-:-:S02]  /*94d0*/  LEA R158, P3, R34, R169, 0x1 ;  /* 0x000000a9229e7211 */ /* 0x000fc400078608ff */
[----:B0-----:R-:W-:Y:S02]  /*94e0*/  PRMT R2, R16, 0x7632, R2 ;  /* 0x0000763210027816 */ /* 0x001fe40000000002 */
[----:B------:R-:W-:Y:S02]  /*94f0*/  LEA.HI.X.SX32 R159, R34, R171, 0x1, P3 ;  /* 0x000000ab229f7211 */ /* 0x000fe400018f0eff */
[----:B------:R-:W-:Y:S01]  /*9500*/  LDS.128 R32, [R95+0x1000] ;  /* 0x001000005f207984 */ /* 0x000fe20000000c00 */
[----:B------:R-:W-:Y:S01]  /*9510*/  BAR.SYNC.DEFER_BLOCKING 0x0 ;  /* 0x0000000000007b1d */ /* 0x000fe20000010000 */
[C---:B------:R-:W-:Y:S02]  /*9520*/  LEA R140, P2, R156.reuse, R169, 0x1 ;  /* 0x000000a99c8c7211 */ /* 0x040fe400078408ff */
[----:B------:R-:W-:Y:S02]  /*9530*/  LEA R176, R71, R174, 0x1 ;  /* 0x000000ae47b07211 */ /* 0x000fe400078e08ff */
[----:B------:R-:W-:-:S02]  /*9540*/  LEA.HI.X.SX32 R141, R156, R171, 0x1, P2 ;  /* 0x000000ab9c8d7211 */ /* 0x000fc400010f0eff */
[-C--:B------:R-:W-:Y:S01]  /*9550*/  LEA R146, P2, R160, R169.reuse, 0x1 ;  /* 0x000000a9a0927211 */ /* 0x080fe200078408ff */
[----:B------:R-:W-:Y:S01]  /*9560*/  IMAD R178, R71, 0x2, R176 ;  /* 0x0000000247b27824 */ /* 0x000fe200078e02b0 */
[----:B------:R-:W-:Y:S02]  /*9570*/  LEA R154, P1, R164, R169, 0x1 ;  /* 0x000000a9a49a7211 */ /* 0x000fe400078208ff */
[----:B------:R-:W-:Y:S02]  /*9580*/  LEA.HI.X.SX32 R147, R160, R171, 0x1, P2 ;  /* 0x000000aba0937211 */ /* 0x000fe400010f0eff */
[----:B------:R-:W-:Y:S02]  /*9590*/  LEA R152, P2, R166, R169, 0x1 ;  /* 0x000000a9a6987211 */ /* 0x000fe400078408ff */
[-C--:B------:R-:W-:Y:S02]  /*95a0*/  LEA.HI.X.SX32 R155, R164, R171.reuse, 0x1, P1 ;  /* 0x000000aba49b7211 */ /* 0x080fe400008f0eff */
[----:B------:R-:W-:-:S02]  /*95b0*/  LEA.HI.X.SX32 R153, R166, R171, 0x1, P2 ;  /* 0x000000aba6997211 */ /* 0x000fc400010f0eff */
[-C--:B------:R-:W-:Y:S02]  /*95c0*/  LEA R156, P1, R170, R169.reuse, 0x1 ;  /* 0x000000a9aa9c7211 */ /* 0x080fe400078208ff */
[----:B------:R-:W-:Y:S02]  /*95d0*/  LEA R160, P2, R172, R169, 0x1 ;  /* 0x000000a9aca07211 */ /* 0x000fe400078408ff */
[-C--:B------:R-:W-:Y:S01]  /*95e0*/  LEA.HI.X.SX32 R157, R170, R171.reuse, 0x1, P1 ;  /* 0x000000abaa9d7211 */ /* 0x080fe200008f0eff */
[----:B------:R-:W-:Y:S01]  /*95f0*/  STS.128 [R0], R20 ;  /* 0x0000001400007388 */ /* 0x000fe20000000c00 */
[----:B------:R-:W-:Y:S02]  /*9600*/  LEA R71, R71, R178, 0x1 ;  /* 0x000000b247477211 */ /* 0x000fe400078e08ff */
[----:B------:R-:W-:Y:S01]  /*9610*/  LEA.HI.X.SX32 R161, R172, R171, 0x1, P2 ;  /* 0x000000abaca17211 */ /* 0x000fe200010f0eff */
[----:B------:R1:W-:Y:S01]  /*9620*/  STS.128 [R0+0x800], R24 ;  /* 0x0008001800007388 */ /* 0x0003e20000000c00 */
[----:B------:R-:W-:Y:S01]  /*9630*/  BAR.SYNC.DEFER_BLOCKING 0x0 ;  /* 0x0000000000007b1d */ /* 0x000fe20000010000 */
[----:B------:R-:W-:-:S02]  /*9640*/  LEA R166, P1, R174, R169, 0x1 ;  /* 0x000000a9aea67211 */ /* 0x000fc400078208ff */
[-C--:B------:R-:W-:Y:S02]  /*9650*/  LEA R162, P2, R176, R169.reuse, 0x1 ;  /* 0x000000a9b0a27211 */ /* 0x080fe400078408ff */
[-C--:B------:R-:W-:Y:S02]  /*9660*/  LEA R164, P3, R178, R169.reuse, 0x1 ;  /* 0x000000a9b2a47211 */ /* 0x080fe400078608ff */
[----:B------:R-:W-:Y:S02]  /*9670*/  LEA R168, P4, R71, R169, 0x1 ;  /* 0x000000a947a87211 */ /* 0x000fe400078808ff */
[-C--:B------:R-:W-:Y:S02]  /*9680*/  LEA.HI.X.SX32 R167, R174, R171.reuse, 0x1, P1 ;  /* 0x000000abaea77211 */ /* 0x080fe400008f0eff */
[----:B------:R-:W-:Y:S02]  /*9690*/  LEA.HI.X.SX32 R163, R176, R171, 0x1, P2 ;  /* 0x000000abb0a37211 */ /* 0x000fe400010f0eff */
[----:B-1----:R-:W-:-:S02]  /*96a0*/  PRMT R27, R8, 0x7632, R27 ;  /* 0x00007632081b7816 */ /* 0x002fc4000000001b */
[----:B------:R-:W-:Y:S02]  /*96b0*/  PRMT R0, R9, 0x7632, R0 ;  /* 0x0000763209007816 */ /* 0x000fe40000000000 */
[-C--:B------:R-:W-:Y:S02]  /*96c0*/  LEA.HI.X.SX32 R165, R178, R171.reuse, 0x1, P3 ;  /* 0x000000abb2a57211 */ /* 0x080fe400018f0eff */
[----:B------:R-:W-:Y:S02]  /*96d0*/  LEA.HI.X.SX32 R169, R71, R171, 0x1, P4 ;  /* 0x000000ab47a97211 */ /* 0x000fe400020f0eff */
[----:B------:R-:W-:Y:S01]  /*96e0*/  ISETP.GE.U32.AND P1, PT, R69, 0x80, PT ;  /* 0x000000804500780c */ /* 0x000fe20003f26070 */
[----:B------:R-:W0:Y:S04]  /*96f0*/  LDS.128 R20, [R95] ;  /* 0x000000005f147984 */ /* 0x000e280000000c00 */
[----:B------:R1:W-:Y:S04]  /*9700*/  STG.E.U16 desc[UR16][R36.64], R16 ;  /* 0x0000001024007986 */ /* 0x0003e8000c101510 */
[----:B------:R3:W-:Y:S04]  /*9710*/  STG.E.U16 desc[UR16][R38.64], R2 ;  /* 0x0000000226007986 */ /* 0x0007e8000c101510 */
[----:B------:R4:W-:Y:S01]  /*9720*/  STG.E.U16 desc[UR16][R40.64], R17 ;  /* 0x0000001128007986 */ /* 0x0009e2000c101510 */
[----:B-1----:R-:W-:-:S02]  /*9730*/  PRMT R37, R17, 0x7632, R37 ;  /* 0x0000763211257816 */ /* 0x002fc40000000025 */
[----:B---3--:R-:W-:-:S03]  /*9740*/  PRMT R39, R18, 0x7632, R39 ;  /* 0x0000763212277816 */ /* 0x008fc60000000027 */
[----:B------:R1:W-:Y:S01]  /*9750*/  STG.E.U16 desc[UR16][R42.64], R37 ;  /* 0x000000252a007986 */ /* 0x0003e2000c101510 */
[----:B------:R-:W-:Y:S02]  /*9760*/  PRMT R2, R10, 0x7632, R2 ;  /* 0x000076320a027816 */ /* 0x000fe40000000002 */
[----:B----4-:R-:W-:Y:S01]  /*9770*/  PRMT R41, R19, 0x7632, R41 ;  /* 0x0000763213297816 */ /* 0x010fe20000000029 */
[----:B------:R0:W-:Y:S04]  /*9780*/  STG.E.U16 desc[UR16][R44.64], R18 ;  /* 0x000000122c007986 */ /* 0x0001e8000c101510 */
[----:B------:R3:W-:Y:S04]  /*9790*/  STG.E.U16 desc[UR16][R46.64], R39 ;  /* 0x000000272e007986 */ /* 0x0007e8000c101510 */
[----:B------:R4:W-:Y:S01]  /*97a0*/  STG.E.U16 desc[UR16][R50.64], R19 ;  /* 0x0000001332007986 */ /* 0x0009e2000c101510 */
[----:B-1----:R-:W-:-:S02]  /*97b0*/  PRMT R37, R11, 0x7632, R37 ;  /* 0x000076320b257816 */ /* 0x002fc40000000025 */
[----:B--2---:R-:W-:Y:S01]  /*97c0*/  PRMT R42, R31, 0x7632, R42 ;  /* 0x000076321f2a7816 */ /* 0x004fe2000000002a */
[----:B------:R1:W-:Y:S01]  /*97d0*/  STG.E.U16 desc[UR16][R52.64], R41 ;  /* 0x0000002934007986 */ /* 0x0003e2000c101510 */
[----:B0-----:R-:W-:-:S03]  /*97e0*/  PRMT R44, R20, 0x7632, R44 ;  /* 0x00007632142c7816 */ /* 0x001fc6000000002c */
[----:B------:R0:W-:Y:S01]  /*97f0*/  STG.E.U16 desc[UR16][R48.64], R8 ;  /* 0x0000000830007986 */ /* 0x0001e2000c101510 */
[----:B---3--:R-:W-:-:S03]  /*9800*/  PRMT R39, R29, 0x7632, R39 ;  /* 0x000076321d277816 */ /* 0x008fc60000000027 */
[----:B------:R2:W-:Y:S01]  /*9810*/  STG.E.U16 desc[UR16][R54.64], R27 ;  /* 0x0000001b36007986 */ /* 0x0005e2000c101510 */
[----:B----4-:R-:W-:-:S03]  /*9820*/  PRMT R50, R21, 0x7632, R50 ;  /* 0x0000763215327816 */ /* 0x010fc60000000032 */
[----:B------:R3:W-:Y:S01]  /*9830*/  STG.E.U16 desc[UR16][R56.64], R9 ;  /* 0x0000000938007986 */ /* 0x0007e2000c101510 */
[----:B-1----:R-:W-:Y:S02]  /*9840*/  PRMT R41, R30, 0x7632, R41 ;  /* 0x000076321e297816 */ /* 0x002fe40000000029 */
[----:B------:R-:W-:Y:S01]  /*9850*/  PRMT R52, R23, 0x7632, R52 ;  /* 0x0000763217347816 */ /* 0x000fe20000000034 */
[----:B------:R1:W-:Y:S01]  /*9860*/  STG.E.U16 desc[UR16][R58.64], R0 ;  /* 0x000000003a007986 */ /* 0x0003e2000c101510 */
[----:B0-----:R-:W-:Y:S02]  /*9870*/  PRMT R8, R28, 0x7632, R8 ;  /* 0x000076321c087816 */ /* 0x001fe40000000008 */
[----:B------:R-:W-:Y:S01]  /*9880*/  PRMT R48, R22, 0x7632, R48 ;  /* 0x0000763216307816 */ /* 0x000fe20000000030 */
[----:B------:R0:W-:Y:S01]  /*9890*/  STG.E.U16 desc[UR16][R60.64], R10 ;  /* 0x0000000a3c007986 */ /* 0x0001e2000c101510 */
[----:B--2---:R-:W-:Y:S02]  /*98a0*/  PRMT R54, R4, 0x7632, R54 ;  /* 0x0000763204367816 */ /* 0x004fe40000000036 */
[----:B------:R-:W-:Y:S01]  /*98b0*/  PRMT R55, R5, 0x7632, R55 ;  /* 0x0000763205377816 */ /* 0x000fe20000000037 */
[----:B------:R2:W-:Y:S01]  /*98c0*/  STG.E.U16 desc[UR16][R62.64], R2 ;  /* 0x000000023e007986 */ /* 0x0005e2000c101510 */
[----:B---3--:R-:W-:-:S03]  /*98d0*/  PRMT R57, R6, 0x7632, R57 ;  /* 0x0000763206397816 */ /* 0x008fc60000000039 */
[----:B------:R3:W-:Y:S01]  /*98e0*/  STG.E.U16 desc[UR16][R64.64], R11 ;  /* 0x0000000b40007986 */ /* 0x0007e2000c101510 */
[----:B-1----:R-:W-:-:S03]  /*98f0*/  PRMT R0, R32, 0x7632, R0 ;  /* 0x0000763220007816 */ /* 0x002fc60000000000 */
[----:B------:R1:W-:Y:S01]  /*9900*/  STG.E.U16 desc[UR16][R74.64], R37 ;  /* 0x000000254a007986 */ /* 0x0003e2000c101510 */
[----:B0-----:R-:W-:-:S03]  /*9910*/  PRMT R61, R12, 0x7632, R61 ;  /* 0x000076320c3d7816 */ /* 0x001fc6000000003d */
[----:B------:R0:W-:Y:S01]  /*9920*/  STG.E.U16 desc[UR16][R72.64], R28 ;  /* 0x0000001c48007986 */ /* 0x0001e2000c101510 */
[----:B--2---:R-:W-:-:S03]  /*9930*/  PRMT R62, R7, 0x7632, R62 ;  /* 0x00007632073e7816 */ /* 0x004fc6000000003e */
[----:B------:R2:W-:Y:S01]  /*9940*/  STG.E.U16 desc[UR16][R66.64], R8 ;  /* 0x0000000842007986 */ /* 0x0005e2000c101510 */
[----:B---3--:R-:W-:-:S03]  /*9950*/  PRMT R65, R13, 0x7632, R65 ;  /* 0x000076320d417816 */ /* 0x008fc60000000041 */
[----:B------:R-:W3:Y:S01]  /*9960*/  LDS.128 R8, [R95+0x1000] ;  /* 0x001000005f087984 */ /* 0x000ee20000000c00 */
[----:B-1----:R-:W-:-:S03]  /*9970*/  PRMT R74, R33, 0x7632, R74 ;  /* 0x00007632214a7816 */ /* 0x002fc6000000004a */
[----:B------:R-:W-:Y:S01]  /*9980*/  STG.E.U16 desc[UR16][R80.64], R29 ;  /* 0x0000001d50007986 */ /* 0x000fe2000c101510 */
[----:B0-----:R-:W-:-:S03]  /*9990*/  PRMT R72, R34, 0x7632, R72 ;  /* 0x0000763222487816 */ /* 0x001fc60000000048 */
[----:B------:R-:W-:Y:S01]  /*99a0*/  STG.E.U16 desc[UR16][R78.64], R39 ;  /* 0x000000274e007986 */ /* 0x000fe2000c101510 */
[----:B--2---:R-:W-:Y:S02]  /*99b0*/  PRMT R66, R14, 0x7632, R66 ;  /* 0x000076320e427816 */ /* 0x004fe40000000042 */
[----:B------:R-:W-:Y:S01]  /*99c0*/  PRMT R67, R15, 0x7632, R67 ;  /* 0x000076320f437816 */ /* 0x000fe20000000043 */
[----:B------:R0:W-:Y:S04]  /*99d0*/  STG.E.U16 desc[UR16][R76.64], R30 ;  /* 0x0000001e4c007986 */ /* 0x0001e8000c101510 */
[----:B------:R-:W-:Y:S04]  /*99e0*/  STG.E.U16 desc[UR16][R82.64], R41 ;  /* 0x0000002952007986 */ /* 0x000fe8000c101510 */
[----:B------:R-:W-:Y:S04]  /*99f0*/  STG.E.U16 desc[UR16][R86.64], R31 ;  /* 0x0000001f56007986 */ /* 0x000fe8000c101510 */
[----:B------:R1:W-:Y:S01]  /*9a00*/  STG.E.U16 desc[UR16][R84.64], R42 ;  /* 0x0000002a54007986 */ /* 0x0003e2000c101510 */
[----:B0-----:R-:W-:-:S03]  /*9a10*/  PRMT R76, R35, 0x7632, R76 ;  /* 0x00007632234c7816 */ /* 0x001fc6000000004c */
[----:B------:R-:W-:Y:S04]  /*9a20*/  STG.E.U16 desc[UR16][R92.64], R20 ;  /* 0x000000145c007986 */ /* 0x000fe8000c101510 */
[----:B------:R-:W-:Y:S04]  /*9a30*/  STG.E.U16 desc[UR16][R88.64], R44 ;  /* 0x0000002c58007986 */ /* 0x000fe8000c101510 */
[----:B------:R-:W-:Y:S04]  /*9a40*/  STG.E.U16 desc[UR16][R90.64], R21 ;  /* 0x000000155a007986 */ /* 0x000fe8000c101510 */
[----:B------:R-:W-:Y:S01]  /*9a50*/  STG.E.U16 desc[UR16][R100.64], R50 ;  /* 0x0000003264007986 */ /* 0x000fe2000c101510 */
[----:B---3--:R-:W-:-:S02]  /*9a60*/  PRMT R78, R8, 0x7632, R78 ;  /* 0x00007632084e7816 */ /* 0x008fc4000000004e */
[----:B------:R-:W-:Y:S01]  /*9a70*/  PRMT R79, R9, 0x7632, R79 ;  /* 0x00007632094f7816 */ /* 0x000fe2000000004f */
[----:B------:R-:W-:Y:S01]  /*9a80*/  STG.E.U16 desc[UR16][R98.64], R22 ;  /* 0x0000001662007986 */ /* 0x000fe2000c101510 */
[----:B------:R-:W-:Y:S02]  /*9a90*/  PRMT R81, R10, 0x7632, R81 ;  /* 0x000076320a517816 */ /* 0x000fe40000000051 */
[----:B-1----:R-:W-:Y:S01]  /*9aa0*/  PRMT R84, R11, 0x7632, R84 ;  /* 0x000076320b547816 */ /* 0x002fe20000000054 */
[----:B------:R-:W-:Y:S04]  /*9ab0*/  STG.E.U16 desc[UR16][R96.64], R48 ;  /* 0x0000003060007986 */ /* 0x000fe8000c101510 */
[----:B------:R-:W-:Y:S04]  /*9ac0*/  STG.E.U16 desc[UR16][R106.64], R23 ;  /* 0x000000176a007986 */ /* 0x000fe8000c101510 */
[----:B------:R-:W-:Y:S04]  /*9ad0*/  STG.E.U16 desc[UR16][R104.64], R52 ;  /* 0x0000003468007986 */ /* 0x000fe8000c101510 */
[----:B------:R-:W-:Y:S04]  /*9ae0*/  STG.E.U16 desc[UR16][R102.64], R4 ;  /* 0x0000000466007986 */ /* 0x000fe8000c101510 */
[----:B------:R-:W-:Y:S04]  /*9af0*/  STG.E.U16 desc[UR16][R108.64], R54 ;  /* 0x000000366c007986 */ /* 0x000fe8000c101510 */
[----:B------:R0:W-:Y:S04]  /*9b00*/  STG.E.U16 desc[UR16][R112.64], R5 ;  /* 0x0000000570007986 */ /* 0x0001e8000c101510 */
[----:B------:R-:W-:Y:S04]  /*9b10*/  STG.E.U16 desc[UR16][R110.64], R55 ;  /* 0x000000376e007986 */ /* 0x000fe8000c101510 */
[----:B------:R-:W-:Y:S04]  /*9b20*/  STG.E.U16 desc[UR16][R118.64], R6 ;  /* 0x0000000676007986 */ /* 0x000fe8000c101510 */
[----:B------:R-:W-:Y:S01]  /*9b30*/  STG.E.U16 desc[UR16][R114.64], R57 ;  /* 0x0000003972007986 */ /* 0x000fe2000c101510 */
[C---:B0-----:R-:W-:Y:S01]  /*9b40*/  SHF.L.U32 R5, R68.reuse, 0x2, RZ ;  /* 0x0000000244057819 */ /* 0x041fe200000006ff */
[----:B------:R-:W-:-:S02]  /*9b50*/  IMAD.HI R68, R68, 0x4, RZ ;  /* 0x0000000444447827 */ /* 0x000fc400078e02ff */
[----:B------:R-:W-:Y:S04]  /*9b60*/  STG.E.U16 desc[UR16][R116.64], R7 ;  /* 0x0000000774007986 */ /* 0x000fe8000c101510 */
        /* <DEDUP_REMOVED lines=23> */
[----:B0-----:R-:W0:Y:S03]  /*9ce0*/  LDC.64 R8, c[0x0][0x3a0] ;  /* 0x0000e800ff087b82 */ /* 0x001e260000000a00 */
[----:B------:R-:W-:Y:S04]  /*9cf0*/  STG.E.U16 desc[UR16][R164.64], R11 ;  /* 0x0000000ba4007986 */ /* 0x000fe8000c101510 */
[----:B------:R-:W-:Y:S01]  /*9d00*/  STG.E.U16 desc[UR16][R168.64], R84 ;  /* 0x00000054a8007986 */ /* 0x000fe2000c101510 */
[----:B------:R-:W-:Y:S01]  /*9d10*/  BAR.SYNC.DEFER_BLOCKING 0x0 ;  /* 0x0000000000007b1d */ /* 0x000fe20000010000 */
[----:B0-----:R-:W-:-:S05]  /*9d20*/  IADD3 R2, P2, P3, R5, UR6, R8 ;  /* 0x0000000605027c10 */ /* 0x001fca000fb5e008 */
[----:B------:R0:W-:Y:S02]  /*9d30*/  STSM.16.M88 [R3], R94 ;  /* 0x0000005e03007844 */ /* 0x0001e40000000000 */
[----:B------:R-:W-:Y:S01]  /*9d40*/  BAR.SYNC.DEFER_BLOCKING 0x0 ;  /* 0x0000000000007b1d */ /* 0x000fe20000010000 */
[----:B0-----:R-:W-:-:S05]  /*9d50*/  IADD3.X R3, PT, PT, R68, UR5, R9, P2, P3 ;  /* 0x0000000544037c10 */ /* 0x001fca00097e6409 */
[----:B------:R-:W0:Y:S04]  /*9d60*/  LDSM.16.M88 R7, [R70+UR9] ;  /* 0x000000094607783b */ /* 0x000e280008000000 */
[----:B0-----:R0:W-:Y:S01]  /*9d70*/  @!P1 STG.E desc[UR16][R2.64], R7 ;  /* 0x0000000702009986 */ /* 0x0011e2000c101910 */
[----:B------:R-:W-:Y:S06]  /*9d80*/  BAR.SYNC.DEFER_BLOCKING 0x0 ;  /* 0x0000000000007b1d */ /* 0x000fec0000010000 */
[----:B------:R-:W-:Y:S05]  /*9d90*/  @P0 BRA `(.L_x_20) ;  /* 0x0000000000a00947 */ /* 0x000fea0003800000 */
[----:B------:R-:W1:Y:S01]  /*9da0*/  S2UR UR5, SR_CgaCtaId ;  /* 0x00000000000579c3 */ /* 0x000e620000008800 */
[----:B------:R-:W-:Y:S01]  /*9db0*/  NOP ;  /* 0x0000000000007918 */ /* 0x000fe20000000000 */
[----:B------:R-:W-:Y:S01]  /*9dc0*/  UMOV UR4, 0x50 ;  /* 0x0000005000047882 */ /* 0x000fe20000000000 */
[----:B------:R-:W-:Y:S01]  /*9dd0*/  IMAD.U32 R0, RZ, RZ, UR10 ;  /* 0x0000000aff007e24 */ /* 0x000fe2000f8e00ff */
[----:B0-----:R-:W-:Y:S02]  /*9de0*/  MOV R3, 0xff ;  /* 0x000000ff00037802 */ /* 0x001fe40000000f00 */
[----:B------:R-:W-:Y:S02]  /*9df0*/  MOV R7, 0x1 ;  /* 0x0000000100077802 */ /* 0x000fe40000000f00 */
[----:B------:R-:W-:-:S04]  /*9e00*/  LOP3.LUT R0, R0, 0xffff, RZ, 0xc0, !PT ;  /* 0x0000ffff00007812 */ /* 0x000fc800078ec0ff */
[----:B------:R-:W-:-:S05]  /*9e10*/  SHF.R.U32.HI R0, RZ, 0x5, R0 ;  /* 0x00000005ff007819 */ /* 0x000fca0000011600 */
[----:B------:R-:W-:Y:S01]  /*9e20*/  VIADD R2, R0, 0x10 ;  /* 0x0000001000027836 */ /* 0x000fe20000000000 */
[----:B------:R-:W-:Y:S01]  /*9e30*/  SHF.L.U32 R0, R3, R0, RZ ;  /* 0x0000000003007219 */ /* 0x000fe200000006ff */
[----:B-1----:R-:W-:-:S03]  /*9e40*/  ULEA UR6, UR5, UR4, 0x18 ;  /* 0x0000000405067291 */ /* 0x002fc6000f8ec0ff */
[----:B------:R-:W-:-:S04]  /*9e50*/  SHF.L.U32 R3, R7, R2, RZ ;  /* 0x0000000207037219 */ /* 0x000fc800000006ff */
[----:B------:R-:W-:Y:S02]  /*9e60*/  LOP3.LUT R0, R3, R0, RZ, 0xfc, !PT ;  /* 0x0000000003007212 */ /* 0x000fe400078efcff */
[----:B------:R-:W0:Y:S02]  /*9e70*/  LDS R5, [UR6] ;  /* 0x00000006ff057984 */ /* 0x000e240008000800 */
[C---:B------:R-:W-:Y:S02]  /*9e80*/  LOP3.LUT R2, R0.reuse, 0xffff, RZ, 0xc0, !PT ;  /* 0x0000ffff00027812 */ /* 0x040fe400078ec0ff */
[----:B0-----:R-:W-:-:S04]  /*9e90*/  LOP3.LUT R3, R0, 0xffff, R5, 0x80, !PT ;  /* 0x0000ffff00037812 */ /* 0x001fc800078e8005 */
[----:B------:R-:W-:-:S13]  /*9ea0*/  ISETP.NE.AND P0, PT, R3, R2, PT ;  /* 0x000000020300720c */ /* 0x000fda0003f05270 */
[----:B------:R-:W-:Y:S05]  /*9eb0*/  @P0 BRA `(.L_x_21) ;  /* 0x0000000000500947 */ /* 0x000fea0003800000 */
[----:B------:R-:W-:Y:S02]  /*9ec0*/  SHF.R.U32.HI R5, RZ, 0x10, R5 ;  /* 0x00000010ff057819 */ /* 0x000fe40000011605 */
[----:B------:R-:W-:-:S04]  /*9ed0*/  SHF.R.U32.HI R2, RZ, 0x10, R0 ;  /* 0x00000010ff027819 */ /* 0x000fc80000011600 */
[----:B------:R-:W-:-:S04]  /*9ee0*/  LOP3.LUT R5, R5, R2, RZ, 0xc0, !PT ;  /* 0x0000000205057212 */ /* 0x000fc800078ec0ff */
[----:B------:R-:W-:-:S13]  /*9ef0*/  ISETP.NE.AND P0, PT, R5, R2, PT ;  /* 0x000000020500720c */ /* 0x000fda0003f05270 */
[----:B------:R-:W-:Y:S05]  /*9f00*/  @P0 BRA `(.L_x_22) ;  /* 0x0000000000300947 */ /* 0x000fea0003800000 */
[----:B------:R-:W-:Y:S01]  /*9f10*/  R2UR UR4, R0 ;  /* 0x00000000000472ca */ /* 0x000fe200000e0000 */
[----:B------:R-:W-:Y:S01]  /*9f20*/  VOTEU.ANY UR5, UPT, PT ;  /* 0x0000000000057886 */ /* 0x000fe200038e0100 */
[----:B------:R-:W0:Y:S01]  /*9f30*/  S2R R0, SR_LANEID ;  /* 0x0000000000007919 */ /* 0x000e220000000000 */
[----:B------:R-:W-:-:S10]  /*9f40*/  UFLO.U32 UR5, UR5 ;  /* 0x00000005000572bd */ /* 0x000fd400080e0000 */
[----:B------:R-:W-:-:S06]  /*9f50*/  ULOP3.LUT UR4, URZ, UR4, URZ, 0x33, !UPT ;  /* 0x00000004ff047292 */ /* 0x000fcc000f8e33ff */
[----:B------:R-:W-:-:S04]  /*9f60*/  MOV R2, UR4 ;  /* 0x0000000400027c02 */ /* 0x000fc80008000f00 */
[----:B------:R-:W1:Y:S02]  /*9f70*/  REDUX UR7, R2 ;  /* 0x00000000020773c4 */ /* 0x000e640000000000 */
[----:B------:R2:W-:Y:S01]  /*9f80*/  UTCATOMSWS.AND URZ, UR4 ;  /* 0x0000000400ff79e3 */ /* 0x0005e20008000000 */
[----:B0-----:R-:W-:Y:S02]  /*9f90*/  ISETP.EQ.U32.AND P0, PT, R0, UR5, PT ;  /* 0x0000000500007c0c */ /* 0x001fe4000bf02070 */
[----:B-1----:R-:W-:-:S11]  /*9fa0*/  MOV R0, UR7 ;  /* 0x0000000700007c02 */ /* 0x002fd60008000f00 */
[----:B------:R2:W-:Y:S01]  /*9fb0*/  @P0 ATOMS.AND RZ, [UR6], R0 ;  /* 0x00000000ffff098c */ /* 0x0005e2000a800006 */
[----:B------:R-:W-:Y:S05]  /*9fc0*/  BRA `(.L_x_20) ;  /* 0x0000000000147947 */ /* 0x000fea0003800000 */
.L_x_22:
[----:B------:R-:W-:-:S07]  /*9fd0*/  MOV R2, 0x9ff0 ;  /* 0x00009ff000027802 */ /* 0x000fce0000000f00 */
[----:B------:R-:W-:Y:S05]  /*9fe0*/  CALL.REL.NOINC `($__internal_0_$__cuda_sm10x_tcgen05_guardrail_trap_col_being_dealloced_not_returned_by_alloc) ;  /* 0x0000000000447944 */ /* 0x000fea0003c00000 */
[----:B------:R-:W-:Y:S05]  /*9ff0*/  BRA `(.L_x_20) ;  /* 0x0000000000087947 */ /* 0x000fea0003800000 */
.L_x_21:
[----:B------:R-:W-:-:S07]  /*a000*/  MOV R2, 0xa020 ;  /* 0x0000a02000027802 */ /* 0x000fce0000000f00 */
[----:B------:R-:W-:Y:S05]  /*a010*/  CALL.REL.NOINC `($__internal_2_$__cuda_sm10x_tcgen05_guardrail_trap_unallocated_columns_being_dealloced) ;  /* 0x0000000000507944 */ /* 0x000fea0003c00000 */
.L_x_20:
[----:B------:R-:W-:Y:S01]  /*a020*/  NOP ;  /* 0x0000000000007918 */ /* 0x000fe20000000000 */
[----:B--2---:R-:W-:Y:S05]  /*a030*/  EXIT ;  /* 0x000000000000794d */ /* 0x004fea0003800000 */
.L_x_8:
[----:B------:R-:W1:Y:S02]  /*a040*/  SYNCS.PHASECHK.TRANS64.TRYWAIT P4, [UR9+0xc000], RZ ;  /* 0x00c000ffff0075a7 */ /* 0x000e640008081109 */
[----:B-1----:R-:W-:Y:S05]  /*a050*/  @!P4 BRA `(.L_x_8) ;  /* 0xfffffffc00f8c947 */ /* 0x002fea000383ffff */
[----:B------:R-:W-:Y:S05]  /*a060*/  BRA `(.L_x_7) ;  /* 0xffffff8c00647947 */ /* 0x000fea000383ffff */
.L_x_14:
[----:B------:R-:W1:Y:S02]  /*a070*/  SYNCS.PHASECHK.TRANS64.TRYWAIT P2, [UR9+0x14010], RZ ;  /* 0x014010ffff0075a7 */ /* 0x000e640008041109 */
[----:B-1----:R-:W-:Y:S05]  /*a080*/  @!P2 BRA `(.L_x_14) ;  /* 0xfffffffc00f8a947 */ /* 0x002fea000383ffff */
[----:B------:R-:W-:Y:S05]  /*a090*/  BRA `(.L_x_23) ;  /* 0xffffffbc000c7947 */ /* 0x000fea000383ffff */
.L_x_15:
[----:B------:R-:W2:Y:S02]  /*a0a0*/  SYNCS.PHASECHK.TRANS64.TRYWAIT P2, [UR12], R38 ;  /* 0x00000026ff0075a7 */ /* 0x000ea4000804110c */
[----:B--2---:R-:W-:Y:S05]  /*a0b0*/  @!P2 BRA `(.L_x_15) ;  /* 0xfffffffc00f8a947 */ /* 0x004fea000383ffff */
[----:B------:R-:W-:Y:S05]  /*a0c0*/  BRA `(.L_x_24) ;  /* 0xffffffc800087947 */ /* 0x000fea000383ffff */
.L_x_19:
[----:B------:R-:W0:Y:S02]  /*a0d0*/  SYNCS.PHASECHK.TRANS64.TRYWAIT P2, [UR12], R4 ;  /* 0x00000004ff0075a7 */ /* 0x000e24000804110c */
[----:B0-----:R-:W-:Y:S05]  /*a0e0*/  @!P2 BRA `(.L_x_19) ;  /* 0xfffffffc00f8a947 */ /* 0x001fea000383ffff */
[----:B------:R-:W-:Y:S05]  /*a0f0*/  BRA `(.L_x_18) ;  /* 0xffffffd400a07947 */ /* 0x000fea000383ffff */
        .weak           $__internal_0_$__cuda_sm10x_tcgen05_guardrail_trap_col_being_dealloced_not_returned_by_alloc
        .type           $__internal_0_$__cuda_sm10x_tcgen05_guardrail_trap_col_being_dealloced_not_returned_by_alloc,@function
        .size           $__internal_0_$__cuda_sm10x_tcgen05_guardrail_trap_col_being_dealloced_not_returned_by_alloc,($__internal_1_$__cuda_sm10x_tcgen05_guardrail_trap_phase_invalid_during_alloc - $__internal_0_$__cuda_sm10x_tcgen05_guardrail_trap_col_being_dealloced_not_returned_by_alloc)
$__internal_0_$__cuda_sm10x_tcgen05_guardrail_trap_col_being_dealloced_not_returned_by_alloc:
[----:B------:R-:W-:Y:S05]  /*a100*/  BPT.TRAP 0x1 ;  /* 0x000000040000795c */ /* 0x000fea0000300000 */
[----:B------:R-:W-:-:S04]  /*a110*/  IMAD.MOV.U32 R3, RZ, RZ, 0x0 ;  /* 0x00000000ff037424 */ /* 0x000fc800078e00ff */
[----:B------:R-:W-:Y:S05]  /*a120*/  RET.REL.NODEC R2 `(attn_fwd) ;  /* 0xffffff5c02b47950 */ /* 0x000fea0003c3ffff */
        .weak           $__internal_1_$__cuda_sm10x_tcgen05_guardrail_trap_phase_invalid_during_alloc
        .type           $__internal_1_$__cuda_sm10x_tcgen05_guardrail_trap_phase_invalid_during_alloc,@function
        .size           $__internal_1_$__cuda_sm10x_tcgen05_guardrail_trap_phase_invalid_during_alloc,($__internal_2_$__cuda_sm10x_tcgen05_guardrail_trap_unallocated_columns_being_dealloced - $__internal_1_$__cuda_sm10x_tcgen05_guardrail_trap_phase_invalid_during_alloc)
$__internal_1_$__cuda_sm10x_tcgen05_guardrail_trap_phase_invalid_during_alloc:
[----:B------:R-:W-:Y:S05]  /*a130*/  BPT.TRAP 0x1 ;  /* 0x000000040000795c */ /* 0x000fea0000300000 */
[----:B------:R-:W-:-:S04]  /*a140*/  HFMA2 R5, -RZ, RZ, 0, 0 ;  /* 0x00000000ff057431 */ /* 0x000fc800000001ff */
[----:B------:R-:W-:Y:S05]  /*a150*/  RET.REL.NODEC R4 `(attn_fwd) ;  /* 0xffffff5c04a87950 */ /* 0x000fea0003c3ffff */
        .weak           $__internal_2_$__cuda_sm10x_tcgen05_guardrail_trap_unallocated_columns_being_dealloced
        .type           $__internal_2_$__cuda_sm10x_tcgen05_guardrail_trap_unallocated_columns_being_dealloced,@function
        .size           $__internal_2_$__cuda_sm10x_tcgen05_guardrail_trap_unallocated_columns_being_dealloced,(.L_x_28 - $__internal_2_$__cuda_sm10x_tcgen05_guardrail_trap_unallocated_columns_being_dealloced)
$__internal_2_$__cuda_sm10x_tcgen05_guardrail_trap_unallocated_columns_being_dealloced:
[----:B------:R-:W-:Y:S05]  /*a160*/  BPT.TRAP 0x1 ;  /* 0x000000040000795c */ /* 0x000fea0000300000 */
[----:B------:R-:W-:-:S04]  /*a170*/  MOV R3, 0x0 ;  /* 0x0000000000037802 */ /* 0x000fc80000000f00 */
[----:B------:R-:W-:Y:S05]  /*a180*/  RET.REL.NODEC R2 `(attn_fwd) ;  /* 0xffffff5c029c7950 */ /* 0x000fea0003c3ffff */
.L_x_25:
[----:B------:R-:W-:-:S00]  /*a190*/  BRA `(.L_x_25) ;  /* 0xfffffffc00fc7947 */ /* 0x000fc0000383ffff */
[----:B------:R-:W-:-:S00]  /*a1a0*/  NOP ;  /* 0x0000000000007918 */ /* 0x000fc00000000000 */
        /* <DEDUP_REMOVED lines=13> */
.L_x_28:


//--------------------- .nv.global.init           --------------------------
	.section	.nv.global.init,"aw",@progbits
.nv.global.init:
	.type		_$_str,@object
	.size		_$_str,(.L_3 - _$_str)
_$_str:
        /*0000*/ 	.byte	0x5f, 0x5f, 0x43, 0x55, 0x44, 0x41, 0x5f, 0x46, 0x54, 0x5a, 0x00
.L_3:


//--------------------- .nv.shared.attn_fwd       --------------------------
	.section	.nv.shared.attn_fwd,"aw",@nobits
	.sectionflags	@""
	.align	16
	.zero		1024


//--------------------- .nv.shared.reserved.0     --------------------------
	.section	.nv.shared.reserved.0,"aw",@nobits
	.align	8
	.weak		__nv_reservedSMEM_offset_0_alias
	.size		__nv_reservedSMEM_offset_0_alias, 0, 64
	.other		__nv_reservedSMEM_offset_0_alias,@"STO_CUDA_RESERVED_SHARED STV_DEFAULT"
__nv_reservedSMEM_offset_0_alias:
	.zero		0
.nv.shared.reserved.0:
	.zero		64
	.weak		__nv_reservedSMEM_allocation_phase
	.type		__nv_reservedSMEM_allocation_phase,@object
	.size		__nv_reservedSMEM_allocation_phase,(.L_0 - __nv_reservedSMEM_allocation_phase)
__nv_reservedSMEM_allocation_phase:
	.zero		1
.L_0:
	.zero		7
	.weak		__nv_reservedSMEM_devtool_atexit_pc
	.type		__nv_reservedSMEM_devtool_atexit_pc,@object
	.size		__nv_reservedSMEM_devtool_atexit_pc,(__nv_reservedSMEM_allocation_mask - __nv_reservedSMEM_devtool_atexit_pc)
__nv_reservedSMEM_devtool_atexit_pc:
	.zero		8
	.weak		__nv_reservedSMEM_allocation_mask
	.type		__nv_reservedSMEM_allocation_mask,@object
	.size		__nv_reservedSMEM_allocation_mask,(.L_2 - __nv_reservedSMEM_allocation_mask)
__nv_reservedSMEM_allocation_mask:
	.zero		4
.L_2:


//--------------------- .nv.constant0.attn_fwd    --------------------------
	.section	.nv.constant0.attn_fwd,"a",@progbits
	.sectionflags	@""
	.align	4
.nv.constant0.attn_fwd:
	.zero		1032


//--------------------- SYMBOLS --------------------------

	.type		.nv.reservedSmem.offset0,@object
	.size		.nv.reservedSmem.offset0,0x4
	.type		.nv.reservedSmem.cap,@object
	.size		.nv.reservedSmem.cap,0x4
